// auto-generated by cutlass_sweep.gemm — config: {"arch": "sm_90", "cluster_m": 2, "cluster_n": 1, "dtype": "fp16", "dtype_b": "fp16", "layout": "nt", "stages": 0, "tile_k": 128, "tile_m": 128, "tile_n": 224}
#include "cutlass/cutlass.h"
#include "cutlass/gemm/collective/collective_builder.hpp"
#include "cutlass/gemm/device/gemm_universal_adapter.h"
#include "cutlass/gemm/kernel/gemm_universal.hpp"
#include "cutlass/epilogue/collective/collective_builder.hpp"

using ElemA = cutlass::half_t;
using ElemB = cutlass::half_t;
using ElemCD = cutlass::half_t;
using Acc  = float;
using TileShape    = cute::Shape<cute::_128, cute::_224, cute::_128>;
using ClusterShape = cute::Shape<cute::_2, cute::_1, cute::_1>;

using CollectiveEpilogue = typename cutlass::epilogue::collective::CollectiveBuilder<
    cutlass::arch::Sm90, cutlass::arch::OpClassTensorOp,
    TileShape, ClusterShape,
    cutlass::epilogue::collective::EpilogueTileAuto,
    Acc, Acc,
    ElemCD, cutlass::layout::RowMajor, 128 / cutlass::sizeof_bits<ElemCD>::value,
    ElemCD, cutlass::layout::RowMajor, 128 / cutlass::sizeof_bits<ElemCD>::value,
    cutlass::epilogue::collective::EpilogueScheduleAuto
  >::CollectiveOp;

using CollectiveMainloop = typename cutlass::gemm::collective::CollectiveBuilder<
    cutlass::arch::Sm90, cutlass::arch::OpClassTensorOp,
    ElemA, cutlass::layout::RowMajor, 128 / cutlass::sizeof_bits<ElemA>::value,
    ElemB, cutlass::layout::ColumnMajor, 128 / cutlass::sizeof_bits<ElemB>::value,
    Acc,
    TileShape, ClusterShape,
    cutlass::gemm::collective::StageCountAutoCarveout<static_cast<int>(sizeof(typename CollectiveEpilogue::SharedStorage))>,
    cutlass::gemm::collective::KernelScheduleAuto
  >::CollectiveOp;

using GemmKernel = cutlass::gemm::kernel::GemmUniversal<
    cute::Shape<int,int,int,int>,
    CollectiveMainloop,
    CollectiveEpilogue
>;
using Gemm = cutlass::gemm::device::GemmUniversalAdapter<GemmKernel>;

// Force the device kernel symbol into the cubin without needing a host main.
auto* _anchor = &cutlass::device_kernel<GemmKernel>;


// ===== COMPILED SASS (sm_90a) =====

	.target	sm_90a

	.elftype	@"ET_EXEC"


//--------------------- .note.nv.tkinfo           --------------------------
	.section	.note.nv.tkinfo,"",@"SHT_NOTE"
	.sectionflags	@"SHF_NOTE_NV_TKINFO"
	.tkinfo
        /*0018*/ 	.word	0x00000002
        /*0030*/ 	.string	""
        /*0030*/ 	.string	"ptxas"
        /*0030*/ 	.string	"Cuda compilation tools, release 13.0, V13.0.88"
        /*0030*/ 	.string	"Build cuda_13.0.r13.0/compiler.36424714_0"
        /*0030*/ 	.string	"-arch sm_90a -m 64 "



//--------------------- .note.nv.cuinfo           --------------------------
	.section	.note.nv.cuinfo,"",@"SHT_NOTE"
	.sectionflags	@"SHF_NOTE_NV_CUINFO"
        /*0018*/ 	.short	0x0002
        /*001a*/ 	.short	0x005a
        /*001c*/ 	.short	0x0082
	.zero		2


//--------------------- .nv.info                  --------------------------
	.section	.nv.info,"",@"SHT_CUDA_INFO"
	.align	4


	//----- nvinfo : EIATTR_REGCOUNT
	.align		4
        /*0000*/ 	.byte	0x04, 0x2f
        /*0002*/ 	.short	(.L_15 - .L_14)
	.align		4
.L_14:
        /*0004*/ 	.word	index@(_ZN7cutlass13device_kernelINS_4gemm6kernel13GemmUniversalIN4cute5tupleIJiiiiEEENS1_10collective13CollectiveMmaINS1_34MainloopSm90TmaGmmaWarpSpecializedILi2ENS5_IJNS4_1CILi2EEENSA_ILi1EEESC_EEENS1_35KernelTmaWarpSpecializedCooperativeEEENS5_IJNSA_ILi128EEENSA_ILi224EEESG_EEENS_6half_tENS5_IJlSC_lEEESJ_SK_NS4_8TiledMMAINS4_8MMA_AtomIJNS4_4SM904GMMA25MMA_64x32x16_F32F16F16_SSILNSO_5MajorE0ELSQ_0ELNSO_7ScaleInE1ELSR_1EEEEEENS4_6LayoutISD_NS5_IJSC_NSA_ILi0EEESV_EEEEENS5_IJNS4_10UnderscoreESY_SY_EEEEENS4_13SM90_TMA_LOADENS4_14ComposedLayoutINS4_7SwizzleILi3ELi4ELi3EEENS4_18smem_ptr_flag_bitsILi16EEENSU_INS5_IJNSA_ILi8EEENSA_ILi64EEEEEENS5_IJS18_SC_EEEEEEEvNS4_8identityENS4_23SM90_TMA_LOAD_MULTICASTES1C_vS1D_EENS_8epilogue10collective6detail29Sm90TmaWarpSpecializedAdapterINS1H_15DefaultEpilogueISJ_SK_SK_NS1G_6thread17LinearCombinationISJ_Li1EffLNS1L_9ScaleType4KindE0ELNS_15FloatRoundStyleE2ESJ_EENS1_15EpilogueDefaultEEEEEvvEEEEvNT_6ParamsE)
        /*0008*/ 	.word	0x000000a8


	//----- nvinfo : EIATTR_FRAME_SIZE
	.align		4
.L_15:
        /*000c*/ 	.byte	0x04, 0x11
        /*000e*/ 	.short	(.L_17 - .L_16)
	.align		4
.L_16:
        /*0010*/ 	.word	index@(_ZN7cutlass13device_kernelINS_4gemm6kernel13GemmUniversalIN4cute5tupleIJiiiiEEENS1_10collective13CollectiveMmaINS1_34MainloopSm90TmaGmmaWarpSpecializedILi2ENS5_IJNS4_1CILi2EEENSA_ILi1EEESC_EEENS1_35KernelTmaWarpSpecializedCooperativeEEENS5_IJNSA_ILi128EEENSA_ILi224EEESG_EEENS_6half_tENS5_IJlSC_lEEESJ_SK_NS4_8TiledMMAINS4_8MMA_AtomIJNS4_4SM904GMMA25MMA_64x32x16_F32F16F16_SSILNSO_5MajorE0ELSQ_0ELNSO_7ScaleInE1ELSR_1EEEEEENS4_6LayoutISD_NS5_IJSC_NSA_ILi0EEESV_EEEEENS5_IJNS4_10UnderscoreESY_SY_EEEEENS4_13SM90_TMA_LOADENS4_14ComposedLayoutINS4_7SwizzleILi3ELi4ELi3EEENS4_18smem_ptr_flag_bitsILi16EEENSU_INS5_IJNSA_ILi8EEENSA_ILi64EEEEEENS5_IJS18_SC_EEEEEEEvNS4_8identityENS4_23SM90_TMA_LOAD_MULTICASTES1C_vS1D_EENS_8epilogue10collective6detail29Sm90TmaWarpSpecializedAdapterINS1H_15DefaultEpilogueISJ_SK_SK_NS1G_6thread17LinearCombinationISJ_Li1EffLNS1L_9ScaleType4KindE0ELNS_15FloatRoundStyleE2ESJ_EENS1_15EpilogueDefaultEEEEEvvEEEEvNT_6ParamsE)
        /*0014*/ 	.word	0x00000000


	//----- nvinfo : EIATTR_MIN_STACK_SIZE
	.align		4
.L_17:
        /*0018*/ 	.byte	0x04, 0x12
        /*001a*/ 	.short	(.L_19 - .L_18)
	.align		4
.L_18:
        /*001c*/ 	.word	index@(_ZN7cutlass13device_kernelINS_4gemm6kernel13GemmUniversalIN4cute5tupleIJiiiiEEENS1_10collective13CollectiveMmaINS1_34MainloopSm90TmaGmmaWarpSpecializedILi2ENS5_IJNS4_1CILi2EEENSA_ILi1EEESC_EEENS1_35KernelTmaWarpSpecializedCooperativeEEENS5_IJNSA_ILi128EEENSA_ILi224EEESG_EEENS_6half_tENS5_IJlSC_lEEESJ_SK_NS4_8TiledMMAINS4_8MMA_AtomIJNS4_4SM904GMMA25MMA_64x32x16_F32F16F16_SSILNSO_5MajorE0ELSQ_0ELNSO_7ScaleInE1ELSR_1EEEEEENS4_6LayoutISD_NS5_IJSC_NSA_ILi0EEESV_EEEEENS5_IJNS4_10UnderscoreESY_SY_EEEEENS4_13SM90_TMA_LOADENS4_14ComposedLayoutINS4_7SwizzleILi3ELi4ELi3EEENS4_18smem_ptr_flag_bitsILi16EEENSU_INS5_IJNSA_ILi8EEENSA_ILi64EEEEEENS5_IJS18_SC_EEEEEEEvNS4_8identityENS4_23SM90_TMA_LOAD_MULTICASTES1C_vS1D_EENS_8epilogue10collective6detail29Sm90TmaWarpSpecializedAdapterINS1H_15DefaultEpilogueISJ_SK_SK_NS1G_6thread17LinearCombinationISJ_Li1EffLNS1L_9ScaleType4KindE0ELNS_15FloatRoundStyleE2ESJ_EENS1_15EpilogueDefaultEEEEEvvEEEEvNT_6ParamsE)
        /*0020*/ 	.word	0x00000000
.L_19:


//--------------------- .nv.compat                --------------------------
	.section	.nv.compat,"",@"SHT_CUDA_COMPAT_INFO"
	.align	4
        /*0000*/ 	.byte	0x02, 0x09, 0x01, 0x00, 0x02, 0x02, 0x04, 0x00, 0x02, 0x05, 0x05, 0x00, 0x03, 0x07, 0x01, 0x01
        /*0010*/ 	.byte	0x02, 0x03, 0x01, 0x00, 0x02, 0x06, 0x01, 0x00, 0x04, 0x0b, 0x08, 0x00, 0x00, 0x00, 0x00, 0x00
        /*0020*/ 	.byte	0x00, 0x00, 0x00, 0x00


//--------------------- .nv.info._ZN7cutlass13device_kernelINS_4gemm6kernel13GemmUniversalIN4cute5tupleIJiiiiEEENS1_10collective13CollectiveMmaINS1_34MainloopSm90TmaGmmaWarpSpecializedILi2ENS5_IJNS4_1CILi2EEENSA_ILi1EEESC_EEENS1_35KernelTmaWarpSpecializedCooperativeEEENS5_IJNSA_ILi128EEENSA_ILi224EEESG_EEENS_6half_tENS5_IJlSC_lEEESJ_SK_NS4_8TiledMMAINS4_8MMA_AtomIJNS4_4SM904GMMA25MMA_64x32x16_F32F16F16_SSILNSO_5MajorE0ELSQ_0ELNSO_7ScaleInE1ELSR_1EEEEEENS4_6LayoutISD_NS5_IJSC_NSA_ILi0EEESV_EEEEENS5_IJNS4_10UnderscoreESY_SY_EEEEENS4_13SM90_TMA_LOADENS4_14ComposedLayoutINS4_7SwizzleILi3ELi4ELi3EEENS4_18smem_ptr_flag_bitsILi16EEENSU_INS5_IJNSA_ILi8EEENSA_ILi64EEEEEENS5_IJS18_SC_EEEEEEEvNS4_8identityENS4_23SM90_TMA_LOAD_MULTICASTES1C_vS1D_EENS_8epilogue10collective6detail29Sm90TmaWarpSpecializedAdapterINS1H_15DefaultEpilogueISJ_SK_SK_NS1G_6thread17LinearCombinationISJ_Li1EffLNS1L_9ScaleType4KindE0ELNS_15FloatRoundStyleE2ESJ_EENS1_15EpilogueDefaultEEEEEvvEEEEvNT_6ParamsE --------------------------
	.section	.nv.info._ZN7cutlass13device_kernelINS_4gemm6kernel13GemmUniversalIN4cute5tupleIJiiiiEEENS1_10collective13CollectiveMmaINS1_34MainloopSm90TmaGmmaWarpSpecializedILi2ENS5_IJNS4_1CILi2EEENSA_ILi1EEESC_EEENS1_35KernelTmaWarpSpecializedCooperativeEEENS5_IJNSA_ILi128EEENSA_ILi224EEESG_EEENS_6half_tENS5_IJlSC_lEEESJ_SK_NS4_8TiledMMAINS4_8MMA_AtomIJNS4_4SM904GMMA25MMA_64x32x16_F32F16F16_SSILNSO_5MajorE0ELSQ_0ELNSO_7ScaleInE1ELSR_1EEEEEENS4_6LayoutISD_NS5_IJSC_NSA_ILi0EEESV_EEEEENS5_IJNS4_10UnderscoreESY_SY_EEEEENS4_13SM90_TMA_LOADENS4_14ComposedLayoutINS4_7SwizzleILi3ELi4ELi3EEENS4_18smem_ptr_flag_bitsILi16EEENSU_INS5_IJNSA_ILi8EEENSA_ILi64EEEEEENS5_IJS18_SC_EEEEEEEvNS4_8identityENS4_23SM90_TMA_LOAD_MULTICASTES1C_vS1D_EENS_8epilogue10collective6detail29Sm90TmaWarpSpecializedAdapterINS1H_15DefaultEpilogueISJ_SK_SK_NS1G_6thread17LinearCombinationISJ_Li1EffLNS1L_9ScaleType4KindE0ELNS_15FloatRoundStyleE2ESJ_EENS1_15EpilogueDefaultEEEEEvvEEEEvNT_6ParamsE,"",@"SHT_CUDA_INFO"
	.sectionflags	@""
	.align	4


	//----- nvinfo : EIATTR_CUDA_API_VERSION
	.align		4
        /*0000*/ 	.byte	0x04, 0x37
        /*0002*/ 	.short	(.L_21 - .L_20)
.L_20:
        /*0004*/ 	.word	0x00000082


	//----- nvinfo : EIATTR_KPARAM_INFO
	.align		4
.L_21:
        /*0008*/ 	.byte	0x04, 0x17
        /*000a*/ 	.short	(.L_23 - .L_22)
.L_22:
        /*000c*/ 	.word	0x00000000
        /*0010*/ 	.short	0x0000
        /*0012*/ 	.short	0x0070
        /*0014*/ 	.byte	0x00, 0xf0, 0x01, 0x10


	//----- nvinfo : EIATTR_SPARSE_MMA_MASK
	.align		4
.L_23:
        /*0018*/ 	.byte	0x03, 0x50
        /*001a*/ 	.short	0x0000


	//----- nvinfo : EIATTR_MAXREG_COUNT
	.align		4
        /*001c*/ 	.byte	0x03, 0x1b
        /*001e*/ 	.short	0x00a8


	//----- nvinfo : EIATTR_NUM_BARRIERS
	.align		4
        /*0020*/ 	.byte	0x02, 0x4c
        /*0022*/ 	.byte	0x01
	.zero		1


	//----- nvinfo : EIATTR_EXTERNS
	.align		4
        /*0024*/ 	.byte	0x04, 0x0f
        /*0026*/ 	.short	(.L_25 - .L_24)


	//   ....[0]....
	.align		4
.L_24:
        /*0028*/ 	.word	index@(__assertfail)


	//----- nvinfo : EIATTR_MERCURY_ISA_VERSION
	.align		4
.L_25:
        /*002c*/ 	.byte	0x03, 0x5f
        /*002e*/ 	.short	0x0101


	//----- nvinfo : EIATTR_INT_WARP_WIDE_INSTR_OFFSETS
	.align		4
        /*0030*/ 	.byte	0x04, 0x31
        /*0032*/ 	.short	(.L_27 - .L_26)


	//   ....[0]....
.L_26:
        /*0034*/ 	.word	0x00000440


	//   ....[1]....
        /*0038*/ 	.word	0x00000470


	//   ....[2]....
        /*003c*/ 	.word	0x00000630


	//   ....[3]....
        /*0040*/ 	.word	0x00004550


	//----- nvinfo : EIATTR_COOP_GROUP_MASK_REGIDS
	.align		4
.L_27:
        /*0044*/ 	.byte	0x04, 0x29
        /*0046*/ 	.short	(.L_29 - .L_28)


	//   ....[0]....
.L_28:
        /*0048*/ 	.word	0xffffffff


	//   ....[1]....
        /*004c*/ 	.word	0xffffffff


	//   ....[2]....
        /*0050*/ 	.word	0xffffffff


	//   ....[3]....
        /*0054*/ 	.word	0xffffffff


	//   ....[4]....
        /*0058*/ 	.word	0xffffffff


	//   ....[5]....
        /*005c*/ 	.word	0xffffffff


	//----- nvinfo : EIATTR_COOP_GROUP_INSTR_OFFSETS
	.align		4
.L_29:
        /*0060*/ 	.byte	0x04, 0x28
        /*0062*/ 	.short	(.L_31 - .L_30)


	//   ....[0]....
.L_30:
        /*0064*/ 	.word	0x00000060


	//   ....[1]....
        /*0068*/ 	.word	0x00000070


	//   ....[2]....
        /*006c*/ 	.word	0x00000130


	//   ....[3]....
        /*0070*/ 	.word	0x00000290


	//   ....[4]....
        /*0074*/ 	.word	0x000007b0


	//   ....[5]....
        /*0078*/ 	.word	0x000011f0


	//----- nvinfo : EIATTR_REG_RECONFIG
	.align		4
.L_31:
        /*007c*/ 	.byte	0x01, 0x54
	.zero		2


	//----- nvinfo : EIATTR_SYSCALL_OFFSETS
	.align		4
        /*0080*/ 	.byte	0x04, 0x46
        /*0082*/ 	.short	(.L_33 - .L_32)


	//   ....[0]....
.L_32:
        /*0084*/ 	.word	0x000013b0


	//----- nvinfo : EIATTR_MBARRIER_INSTR_OFFSETS
	.align		4
.L_33:
        /*0088*/ 	.byte	0x04, 0x39
        /*008a*/ 	.short	(.L_35 - .L_34)


	//   ....[0]....
.L_34:
        /*008c*/ 	.word	0x00000230
        /*0090*/ 	.word	0x000000ff
        /*0094*/ 	.word	0x00000000
        /*0098*/ 	.short	0x0100
        /*009a*/ 	.byte	0x08
	.zero		1


	//   ....[1]....
        /*009c*/ 	.word	0x00000240
        /*00a0*/ 	.word	0x000000ff
        /*00a4*/ 	.word	0x00000010
        /*00a8*/ 	.short	0x0100
        /*00aa*/ 	.byte	0x08
	.zero		1


	//   ....[2]....
        /*00ac*/ 	.word	0x00000250
        /*00b0*/ 	.word	0x000000ff
        /*00b4*/ 	.word	0x00000008
        /*00b8*/ 	.short	0x0100
        /*00ba*/ 	.byte	0x08
	.zero		1


	//   ....[3]....
        /*00bc*/ 	.word	0x00000260
        /*00c0*/ 	.word	0x000000ff
        /*00c4*/ 	.word	0x00000018
        /*00c8*/ 	.short	0x0100
        /*00ca*/ 	.byte	0x08
	.zero		1


	//   ....[4]....
        /*00cc*/ 	.word	0x000006b0
        /*00d0*/ 	.word	0x000000ff
        /*00d4*/ 	.word	0x00000030
        /*00d8*/ 	.short	0x0100
        /*00da*/ 	.byte	0x06
	.zero		1


	//   ....[5]....
        /*00dc*/ 	.word	0x00000740
        /*00e0*/ 	.word	0x000000ff
        /*00e4*/ 	.word	0x00000038
        /*00e8*/ 	.short	0x0100
        /*00ea*/ 	.byte	0x06
	.zero		1


	//   ....[6]....
        /*00ec*/ 	.word	0x00001470
        /*00f0*/ 	.word	0x00000003
        /*00f4*/ 	.word	0x00000000
        /*00f8*/ 	.short	0x010a
        /*00fa*/ 	.byte	0x3f
	.zero		1


	//   ....[7]....
        /*00fc*/ 	.word	0x000014b0
        /*0100*/ 	.word	0x00000003
        /*0104*/ 	.word	0x00000000
        /*0108*/ 	.short	0x010a
        /*010a*/ 	.byte	0x3f
	.zero		1


	//   ....[8]....
        /*010c*/ 	.word	0x00002d90
        /*0110*/ 	.word	0x00000005
        /*0114*/ 	.word	0x00000000
        /*0118*/ 	.short	0x010a
        /*011a*/ 	.byte	0x3f
	.zero		1


	//   ....[9]....
        /*011c*/ 	.word	0x00002dd0
        /*0120*/ 	.word	0x00000005
        /*0124*/ 	.word	0x00000000
        /*0128*/ 	.short	0x010a
        /*012a*/ 	.byte	0x3f
	.zero		1


	//   ....[10]....
        /*012c*/ 	.word	0x000043f0
        /*0130*/ 	.word	0x00000005
        /*0134*/ 	.word	0x00000000
        /*0138*/ 	.short	0x0101
        /*013a*/ 	.byte	0x3f
	.zero		1


	//   ....[11]....
        /*013c*/ 	.word	0x000045d0
        /*0140*/ 	.word	0x00000003
        /*0144*/ 	.word	0x00000000
        /*0148*/ 	.short	0x0101
        /*014a*/ 	.byte	0x3f
	.zero		1


	//   ....[12]....
        /*014c*/ 	.word	0x0000cb80
        /*0150*/ 	.word	0x00000014
        /*0154*/ 	.word	0x00000010
        /*0158*/ 	.short	0x010a
        /*015a*/ 	.byte	0x3f
	.zero		1


	//   ....[13]....
        /*015c*/ 	.word	0x0000d010
        /*0160*/ 	.word	0x00000005
        /*0164*/ 	.word	0x00000038
        /*0168*/ 	.short	0x0101
        /*016a*/ 	.byte	0x3f
	.zero		1


	//   ....[14]....
        /*016c*/ 	.word	0x0000d720
        /*0170*/ 	.word	0x00000007
        /*0174*/ 	.word	0x00000000
        /*0178*/ 	.short	0x010a
        /*017a*/ 	.byte	0x3f
	.zero		1


	//   ....[15]....
        /*017c*/ 	.word	0x0000d7a0
        /*0180*/ 	.word	0x00000003
        /*0184*/ 	.word	0x00000000
        /*0188*/ 	.short	0x010a
        /*018a*/ 	.byte	0x3f
	.zero		1


	//   ....[16]....
        /*018c*/ 	.word	0x0000d800
        /*0190*/ 	.word	0x00000003
        /*0194*/ 	.word	0x00000000
        /*0198*/ 	.short	0x010a
        /*019a*/ 	.byte	0x3f
	.zero		1


	//   ....[17]....
        /*019c*/ 	.word	0x0000d850
        /*01a0*/ 	.word	0x00000005
        /*01a4*/ 	.word	0x00000000
        /*01a8*/ 	.short	0x010a
        /*01aa*/ 	.byte	0x3f
	.zero		1


	//   ....[18]....
        /*01ac*/ 	.word	0x0000d920
        /*01b0*/ 	.word	0x00000014
        /*01b4*/ 	.word	0x00000010
        /*01b8*/ 	.short	0x010a
        /*01ba*/ 	.byte	0x3f
	.zero		1


	//   ....[19]....
        /*01bc*/ 	.word	0x0000d9f0
        /*01c0*/ 	.word	0x00000007
        /*01c4*/ 	.word	0x00000000
        /*01c8*/ 	.short	0x010a
        /*01ca*/ 	.byte	0x3f
	.zero		1


	//----- nvinfo : EIATTR_NUM_MBARRIERS
	.align		4
.L_35:
        /*01cc*/ 	.byte	0x03, 0x38
        /*01ce*/ 	.short	0x0006


	//----- nvinfo : EIATTR_EXIT_INSTR_OFFSETS
	.align		4
        /*01d0*/ 	.byte	0x04, 0x1c
        /*01d2*/ 	.short	(.L_37 - .L_36)


	//   ....[0]....
.L_36:
        /*01d4*/ 	.word	0x00000910


	//   ....[1]....
        /*01d8*/ 	.word	0x00001120


	//   ....[2]....
        /*01dc*/ 	.word	0x0000c2b0


	//   ....[3]....
        /*01e0*/ 	.word	0x0000c810


	//   ....[4]....
        /*01e4*/ 	.word	0x0000d7f0


	//----- nvinfo : EIATTR_MAX_THREADS
	.align		4
.L_37:
        /*01e8*/ 	.byte	0x04, 0x05
        /*01ea*/ 	.short	(.L_39 - .L_38)
.L_38:
        /*01ec*/ 	.word	0x00000180
        /*01f0*/ 	.word	0x00000001
        /*01f4*/ 	.word	0x00000001


	//----- nvinfo : EIATTR_CRS_STACK_SIZE
	.align		4
.L_39:
        /*01f8*/ 	.byte	0x04, 0x1e
        /*01fa*/ 	.short	(.L_41 - .L_40)
.L_40:
        /*01fc*/ 	.word	0x00000000


	//----- nvinfo : EIATTR_CBANK_PARAM_SIZE
	.align		4
.L_41:
        /*0200*/ 	.byte	0x03, 0x19
        /*0202*/ 	.short	0x0470


	//----- nvinfo : EIATTR_PARAM_CBANK
	.align		4
        /*0204*/ 	.byte	0x04, 0x0a
        /*0206*/ 	.short	(.L_43 - .L_42)
	.align		4
.L_42:
        /*0208*/ 	.word	index@(.nv.constant0._ZN7cutlass13device_kernelINS_4gemm6kernel13GemmUniversalIN4cute5tupleIJiiiiEEENS1_10collective13CollectiveMmaINS1_34MainloopSm90TmaGmmaWarpSpecializedILi2ENS5_IJNS4_1CILi2EEENSA_ILi1EEESC_EEENS1_35KernelTmaWarpSpecializedCooperativeEEENS5_IJNSA_ILi128EEENSA_ILi224EEESG_EEENS_6half_tENS5_IJlSC_lEEESJ_SK_NS4_8TiledMMAINS4_8MMA_AtomIJNS4_4SM904GMMA25MMA_64x32x16_F32F16F16_SSILNSO_5MajorE0ELSQ_0ELNSO_7ScaleInE1ELSR_1EEEEEENS4_6LayoutISD_NS5_IJSC_NSA_ILi0EEESV_EEEEENS5_IJNS4_10UnderscoreESY_SY_EEEEENS4_13SM90_TMA_LOADENS4_14ComposedLayoutINS4_7SwizzleILi3ELi4ELi3EEENS4_18smem_ptr_flag_bitsILi16EEENSU_INS5_IJNSA_ILi8EEENSA_ILi64EEEEEENS5_IJS18_SC_EEEEEEEvNS4_8identityENS4_23SM90_TMA_LOAD_MULTICASTES1C_vS1D_EENS_8epilogue10collective6detail29Sm90TmaWarpSpecializedAdapterINS1H_15DefaultEpilogueISJ_SK_SK_NS1G_6thread17LinearCombinationISJ_Li1EffLNS1L_9ScaleType4KindE0ELNS_15FloatRoundStyleE2ESJ_EENS1_15EpilogueDefaultEEEEEvvEEEEvNT_6ParamsE)
        /*020c*/ 	.short	0x0210
        /*020e*/ 	.short	0x0470


	//----- nvinfo : EIATTR_SW_WAR
	.align		4
.L_43:
        /*0210*/ 	.byte	0x04, 0x36
        /*0212*/ 	.short	(.L_45 - .L_44)
.L_44:
        /*0214*/ 	.word	0x00000008
.L_45:


//--------------------- .nv.callgraph             --------------------------
	.section	.nv.callgraph,"",@"SHT_CUDA_CALLGRAPH"
	.align	4
	.sectionentsize	8
	.align		4
        /*0000*/ 	.word	0x00000000
	.align		4
        /*0004*/ 	.word	0xffffffff
	.align		4
        /*0008*/ 	.word	index@(_ZN7cutlass13device_kernelINS_4gemm6kernel13GemmUniversalIN4cute5tupleIJiiiiEEENS1_10collective13CollectiveMmaINS1_34MainloopSm90TmaGmmaWarpSpecializedILi2ENS5_IJNS4_1CILi2EEENSA_ILi1EEESC_EEENS1_35KernelTmaWarpSpecializedCooperativeEEENS5_IJNSA_ILi128EEENSA_ILi224EEESG_EEENS_6half_tENS5_IJlSC_lEEESJ_SK_NS4_8TiledMMAINS4_8MMA_AtomIJNS4_4SM904GMMA25MMA_64x32x16_F32F16F16_SSILNSO_5MajorE0ELSQ_0ELNSO_7ScaleInE1ELSR_1EEEEEENS4_6LayoutISD_NS5_IJSC_NSA_ILi0EEESV_EEEEENS5_IJNS4_10UnderscoreESY_SY_EEEEENS4_13SM90_TMA_LOADENS4_14ComposedLayoutINS4_7SwizzleILi3ELi4ELi3EEENS4_18smem_ptr_flag_bitsILi16EEENSU_INS5_IJNSA_ILi8EEENSA_ILi64EEEEEENS5_IJS18_SC_EEEEEEEvNS4_8identityENS4_23SM90_TMA_LOAD_MULTICASTES1C_vS1D_EENS_8epilogue10collective6detail29Sm90TmaWarpSpecializedAdapterINS1H_15DefaultEpilogueISJ_SK_SK_NS1G_6thread17LinearCombinationISJ_Li1EffLNS1L_9ScaleType4KindE0ELNS_15FloatRoundStyleE2ESJ_EENS1_15EpilogueDefaultEEEEEvvEEEEvNT_6ParamsE)
	.align		4
        /*000c*/ 	.word	index@(__assertfail)
	.align		4
        /*0010*/ 	.word	0x00000000
	.align		4
        /*0014*/ 	.word	0xfffffffe
	.align		4
        /*0018*/ 	.word	0x00000000
	.align		4
        /*001c*/ 	.word	0xfffffffd
	.align		4
        /*0020*/ 	.word	0x00000000
	.align		4
        /*0024*/ 	.word	0xfffffffc


//--------------------- .nv.constant4             --------------------------
	.section	.nv.constant4,"a",@progbits
	.align	8
	.align		8
.nv.constant4:
        /*0000*/ 	.dword	__assertfail
	.align		8
        /*0008*/ 	.dword	__unnamed_1
	.align		8
        /*0010*/ 	.dword	_ZN39_INTERNAL_a0d9f121_4_k_cu_0419d4a3_94244cuda3std3__45__cpo5beginE
	.align		8
        /*0018*/ 	.dword	_ZN39_INTERNAL_a0d9f121_4_k_cu_0419d4a3_94244cuda3std3__45__cpo3endE
	.align		8
        /*0020*/ 	.dword	_ZN39_INTERNAL_a0d9f121_4_k_cu_0419d4a3_94244cuda3std3__45__cpo6cbeginE
	.align		8
        /*0028*/ 	.dword	_ZN39_INTERNAL_a0d9f121_4_k_cu_0419d4a3_94244cuda3std3__45__cpo4cendE
	.align		8
        /*0030*/ 	.dword	_ZN39_INTERNAL_a0d9f121_4_k_cu_0419d4a3_94244cuda3std3__441_GLOBAL__N__a0d9f121_4_k_cu_0419d4a3_94246ignoreE
	.align		8
        /*0038*/ 	.dword	_ZN39_INTERNAL_a0d9f121_4_k_cu_0419d4a3_94244cuda3std3__419piecewise_constructE
	.align		8
        /*0040*/ 	.dword	_ZN39_INTERNAL_a0d9f121_4_k_cu_0419d4a3_94244cuda3std3__48in_placeE
	.align		8
        /*0048*/ 	.dword	_ZN39_INTERNAL_a0d9f121_4_k_cu_0419d4a3_94244cuda3std6ranges3__45__cpo4swapE
	.align		8
        /*0050*/ 	.dword	_ZN39_INTERNAL_a0d9f121_4_k_cu_0419d4a3_94244cuda3std6ranges3__45__cpo9iter_moveE
	.align		8
        /*0058*/ 	.dword	_ZN39_INTERNAL_a0d9f121_4_k_cu_0419d4a3_94244cute7productE
	.align		8
        /*0060*/ 	.dword	_ZN39_INTERNAL_a0d9f121_4_k_cu_0419d4a3_94244cute1_E
	.align		8
        /*0068*/ 	.dword	$str$22
	.align		8
        /*0070*/ 	.dword	$str$23


//--------------------- .text._ZN7cutlass13device_kernelINS_4gemm6kernel13GemmUniversalIN4cute5tupleIJiiiiEEENS1_10collective13CollectiveMmaINS1_34MainloopSm90TmaGmmaWarpSpecializedILi2ENS5_IJNS4_1CILi2EEENSA_ILi1EEESC_EEENS1_35KernelTmaWarpSpecializedCooperativeEEENS5_IJNSA_ILi128EEENSA_ILi224EEESG_EEENS_6half_tENS5_IJlSC_lEEESJ_SK_NS4_8TiledMMAINS4_8MMA_AtomIJNS4_4SM904GMMA25MMA_64x32x16_F32F16F16_SSILNSO_5MajorE0ELSQ_0ELNSO_7ScaleInE1ELSR_1EEEEEENS4_6LayoutISD_NS5_IJSC_NSA_ILi0EEESV_EEEEENS5_IJNS4_10UnderscoreESY_SY_EEEEENS4_13SM90_TMA_LOADENS4_14ComposedLayoutINS4_7SwizzleILi3ELi4ELi3EEENS4_18smem_ptr_flag_bitsILi16EEENSU_INS5_IJNSA_ILi8EEENSA_ILi64EEEEEENS5_IJS18_SC_EEEEEEEvNS4_8identityENS4_23SM90_TMA_LOAD_MULTICASTES1C_vS1D_EENS_8epilogue10collective6detail29Sm90TmaWarpSpecializedAdapterINS1H_15DefaultEpilogueISJ_SK_SK_NS1G_6thread17LinearCombinationISJ_Li1EffLNS1L_9ScaleType4KindE0ELNS_15FloatRoundStyleE2ESJ_EENS1_15EpilogueDefaultEEEEEvvEEEEvNT_6ParamsE --------------------------
	.section	.text._ZN7cutlass13device_kernelINS_4gemm6kernel13GemmUniversalIN4cute5tupleIJiiiiEEENS1_10collective13CollectiveMmaINS1_34MainloopSm90TmaGmmaWarpSpecializedILi2ENS5_IJNS4_1CILi2EEENSA_ILi1EEESC_EEENS1_35KernelTmaWarpSpecializedCooperativeEEENS5_IJNSA_ILi128EEENSA_ILi224EEESG_EEENS_6half_tENS5_IJlSC_lEEESJ_SK_NS4_8TiledMMAINS4_8MMA_AtomIJNS4_4SM904GMMA25MMA_64x32x16_F32F16F16_SSILNSO_5MajorE0ELSQ_0ELNSO_7ScaleInE1ELSR_1EEEEEENS4_6LayoutISD_NS5_IJSC_NSA_ILi0EEESV_EEEEENS5_IJNS4_10UnderscoreESY_SY_EEEEENS4_13SM90_TMA_LOADENS4_14ComposedLayoutINS4_7SwizzleILi3ELi4ELi3EEENS4_18smem_ptr_flag_bitsILi16EEENSU_INS5_IJNSA_ILi8EEENSA_ILi64EEEEEENS5_IJS18_SC_EEEEEEEvNS4_8identityENS4_23SM90_TMA_LOAD_MULTICASTES1C_vS1D_EENS_8epilogue10collective6detail29Sm90TmaWarpSpecializedAdapterINS1H_15DefaultEpilogueISJ_SK_SK_NS1G_6thread17LinearCombinationISJ_Li1EffLNS1L_9ScaleType4KindE0ELNS_15FloatRoundStyleE2ESJ_EENS1_15EpilogueDefaultEEEEEvvEEEEvNT_6ParamsE,"ax",@progbits
	.align	128
.text._ZN7cutlass13device_kernelINS_4gemm6kernel13GemmUniversalIN4cute5tupleIJiiiiEEENS1_10collective13CollectiveMmaINS1_34MainloopSm90TmaGmmaWarpSpecializedILi2ENS5_IJNS4_1CILi2EEENSA_ILi1EEESC_EEENS1_35KernelTmaWarpSpecializedCooperativeEEENS5_IJNSA_ILi128EEENSA_ILi224EEESG_EEENS_6half_tENS5_IJlSC_lEEESJ_SK_NS4_8TiledMMAINS4_8MMA_AtomIJNS4_4SM904GMMA25MMA_64x32x16_F32F16F16_SSILNSO_5MajorE0ELSQ_0ELNSO_7ScaleInE1ELSR_1EEEEEENS4_6LayoutISD_NS5_IJSC_NSA_ILi0EEESV_EEEEENS5_IJNS4_10UnderscoreESY_SY_EEEEENS4_13SM90_TMA_LOADENS4_14ComposedLayoutINS4_7SwizzleILi3ELi4ELi3EEENS4_18smem_ptr_flag_bitsILi16EEENSU_INS5_IJNSA_ILi8EEENSA_ILi64EEEEEENS5_IJS18_SC_EEEEEEEvNS4_8identityENS4_23SM90_TMA_LOAD_MULTICASTES1C_vS1D_EENS_8epilogue10collective6detail29Sm90TmaWarpSpecializedAdapterINS1H_15DefaultEpilogueISJ_SK_SK_NS1G_6thread17LinearCombinationISJ_Li1EffLNS1L_9ScaleType4KindE0ELNS_15FloatRoundStyleE2ESJ_EENS1_15EpilogueDefaultEEEEEvvEEEEvNT_6ParamsE:
        .type           _ZN7cutlass13device_kernelINS_4gemm6kernel13GemmUniversalIN4cute5tupleIJiiiiEEENS1_10collective13CollectiveMmaINS1_34MainloopSm90TmaGmmaWarpSpecializedILi2ENS5_IJNS4_1CILi2EEENSA_ILi1EEESC_EEENS1_35KernelTmaWarpSpecializedCooperativeEEENS5_IJNSA_ILi128EEENSA_ILi224EEESG_EEENS_6half_tENS5_IJlSC_lEEESJ_SK_NS4_8TiledMMAINS4_8MMA_AtomIJNS4_4SM904GMMA25MMA_64x32x16_F32F16F16_SSILNSO_5MajorE0ELSQ_0ELNSO_7ScaleInE1ELSR_1EEEEEENS4_6LayoutISD_NS5_IJSC_NSA_ILi0EEESV_EEEEENS5_IJNS4_10UnderscoreESY_SY_EEEEENS4_13SM90_TMA_LOADENS4_14ComposedLayoutINS4_7SwizzleILi3ELi4ELi3EEENS4_18smem_ptr_flag_bitsILi16EEENSU_INS5_IJNSA_ILi8EEENSA_ILi64EEEEEENS5_IJS18_SC_EEEEEEEvNS4_8identityENS4_23SM90_TMA_LOAD_MULTICASTES1C_vS1D_EENS_8epilogue10collective6detail29Sm90TmaWarpSpecializedAdapterINS1H_15DefaultEpilogueISJ_SK_SK_NS1G_6thread17LinearCombinationISJ_Li1EffLNS1L_9ScaleType4KindE0ELNS_15FloatRoundStyleE2ESJ_EENS1_15EpilogueDefaultEEEEEvvEEEEvNT_6ParamsE,@function
        .size           _ZN7cutlass13device_kernelINS_4gemm6kernel13GemmUniversalIN4cute5tupleIJiiiiEEENS1_10collective13CollectiveMmaINS1_34MainloopSm90TmaGmmaWarpSpecializedILi2ENS5_IJNS4_1CILi2EEENSA_ILi1EEESC_EEENS1_35KernelTmaWarpSpecializedCooperativeEEENS5_IJNSA_ILi128EEENSA_ILi224EEESG_EEENS_6half_tENS5_IJlSC_lEEESJ_SK_NS4_8TiledMMAINS4_8MMA_AtomIJNS4_4SM904GMMA25MMA_64x32x16_F32F16F16_SSILNSO_5MajorE0ELSQ_0ELNSO_7ScaleInE1ELSR_1EEEEEENS4_6LayoutISD_NS5_IJSC_NSA_ILi0EEESV_EEEEENS5_IJNS4_10UnderscoreESY_SY_EEEEENS4_13SM90_TMA_LOADENS4_14ComposedLayoutINS4_7SwizzleILi3ELi4ELi3EEENS4_18smem_ptr_flag_bitsILi16EEENSU_INS5_IJNSA_ILi8EEENSA_ILi64EEEEEENS5_IJS18_SC_EEEEEEEvNS4_8identityENS4_23SM90_TMA_LOAD_MULTICASTES1C_vS1D_EENS_8epilogue10collective6detail29Sm90TmaWarpSpecializedAdapterINS1H_15DefaultEpilogueISJ_SK_SK_NS1G_6thread17LinearCombinationISJ_Li1EffLNS1L_9ScaleType4KindE0ELNS_15FloatRoundStyleE2ESJ_EENS1_15EpilogueDefaultEEEEEvvEEEEvNT_6ParamsE,(.L_x_289 - _ZN7cutlass13device_kernelINS_4gemm6kernel13GemmUniversalIN4cute5tupleIJiiiiEEENS1_10collective13CollectiveMmaINS1_34MainloopSm90TmaGmmaWarpSpecializedILi2ENS5_IJNS4_1CILi2EEENSA_ILi1EEESC_EEENS1_35KernelTmaWarpSpecializedCooperativeEEENS5_IJNSA_ILi128EEENSA_ILi224EEESG_EEENS_6half_tENS5_IJlSC_lEEESJ_SK_NS4_8TiledMMAINS4_8MMA_AtomIJNS4_4SM904GMMA25MMA_64x32x16_F32F16F16_SSILNSO_5MajorE0ELSQ_0ELNSO_7ScaleInE1ELSR_1EEEEEENS4_6LayoutISD_NS5_IJSC_NSA_ILi0EEESV_EEEEENS5_IJNS4_10UnderscoreESY_SY_EEEEENS4_13SM90_TMA_LOADENS4_14ComposedLayoutINS4_7SwizzleILi3ELi4ELi3EEENS4_18smem_ptr_flag_bitsILi16EEENSU_INS5_IJNSA_ILi8EEENSA_ILi64EEEEEENS5_IJS18_SC_EEEEEEEvNS4_8identityENS4_23SM90_TMA_LOAD_MULTICASTES1C_vS1D_EENS_8epilogue10collective6detail29Sm90TmaWarpSpecializedAdapterINS1H_15DefaultEpilogueISJ_SK_SK_NS1G_6thread17LinearCombinationISJ_Li1EffLNS1L_9ScaleType4KindE0ELNS_15FloatRoundStyleE2ESJ_EENS1_15EpilogueDefaultEEEEEvvEEEEvNT_6ParamsE)
        .other          _ZN7cutlass13device_kernelINS_4gemm6kernel13GemmUniversalIN4cute5tupleIJiiiiEEENS1_10collective13CollectiveMmaINS1_34MainloopSm90TmaGmmaWarpSpecializedILi2ENS5_IJNS4_1CILi2EEENSA_ILi1EEESC_EEENS1_35KernelTmaWarpSpecializedCooperativeEEENS5_IJNSA_ILi128EEENSA_ILi224EEESG_EEENS_6half_tENS5_IJlSC_lEEESJ_SK_NS4_8TiledMMAINS4_8MMA_AtomIJNS4_4SM904GMMA25MMA_64x32x16_F32F16F16_SSILNSO_5MajorE0ELSQ_0ELNSO_7ScaleInE1ELSR_1EEEEEENS4_6LayoutISD_NS5_IJSC_NSA_ILi0EEESV_EEEEENS5_IJNS4_10UnderscoreESY_SY_EEEEENS4_13SM90_TMA_LOADENS4_14ComposedLayoutINS4_7SwizzleILi3ELi4ELi3EEENS4_18smem_ptr_flag_bitsILi16EEENSU_INS5_IJNSA_ILi8EEENSA_ILi64EEEEEENS5_IJS18_SC_EEEEEEEvNS4_8identityENS4_23SM90_TMA_LOAD_MULTICASTES1C_vS1D_EENS_8epilogue10collective6detail29Sm90TmaWarpSpecializedAdapterINS1H_15DefaultEpilogueISJ_SK_SK_NS1G_6thread17LinearCombinationISJ_Li1EffLNS1L_9ScaleType4KindE0ELNS_15FloatRoundStyleE2ESJ_EENS1_15EpilogueDefaultEEEEEvvEEEEvNT_6ParamsE,@"STO_CUDA_ENTRY STV_DEFAULT"
_ZN7cutlass13device_kernelINS_4gemm6kernel13GemmUniversalIN4cute5tupleIJiiiiEEENS1_10collective13CollectiveMmaINS1_34MainloopSm90TmaGmmaWarpSpecializedILi2ENS5_IJNS4_1CILi2EEENSA_ILi1EEESC_EEENS1_35KernelTmaWarpSpecializedCooperativeEEENS5_IJNSA_ILi128EEENSA_ILi224EEESG_EEENS_6half_tENS5_IJlSC_lEEESJ_SK_NS4_8TiledMMAINS4_8MMA_AtomIJNS4_4SM904GMMA25MMA_64x32x16_F32F16F16_SSILNSO_5MajorE0ELSQ_0ELNSO_7ScaleInE1ELSR_1EEEEEENS4_6LayoutISD_NS5_IJSC_NSA_ILi0EEESV_EEEEENS5_IJNS4_10UnderscoreESY_SY_EEEEENS4_13SM90_TMA_LOADENS4_14ComposedLayoutINS4_7SwizzleILi3ELi4ELi3EEENS4_18smem_ptr_flag_bitsILi16EEENSU_INS5_IJNSA_ILi8EEENSA_ILi64EEEEEENS5_IJS18_SC_EEEEEEEvNS4_8identityENS4_23SM90_TMA_LOAD_MULTICASTES1C_vS1D_EENS_8epilogue10collective6detail29Sm90TmaWarpSpecializedAdapterINS1H_15DefaultEpilogueISJ_SK_SK_NS1G_6thread17LinearCombinationISJ_Li1EffLNS1L_9ScaleType4KindE0ELNS_15FloatRoundStyleE2ESJ_EENS1_15EpilogueDefaultEEEEEvvEEEEvNT_6ParamsE:
[----:B------:R-:W0:Y:S01]  /*0000*/  LDC R1, c[0x0][0x28] ;  /* 0x00000a00ff017b82 */ /* 0x000e220000000800 */
[----:B------:R-:W1:Y:S01]  /*0010*/  S2R R18, SR_TID.X ;  /* 0x0000000000127919 */ /* 0x000e620000002100 */
[----:B------:R-:W-:Y:S01]  /*0020*/  ELECT P0, URZ, PT ;  /* 0x00000000003f782f */ /* 0x000fe20003800000 */
[----:B------:R-:W-:Y:S01]  /*0030*/  BSSY B0, `(.L_x_0) ;  /* 0x000000f000007945 */ /* 0x000fe20003800000 */
[--C-:B-1----:R-:W-:Y:S02]  /*0040*/  SHF.R.U32.HI R0, RZ, 0x5, R18.reuse ;  /* 0x00000005ff007819 */ /* 0x102fe40000011612 */
[----:B------:R-:W-:-:S03]  /*0050*/  SHF.R.U32.HI R3, RZ, 0x7, R18 ;  /* 0x00000007ff037819 */ /* 0x000fc60000011612 */
[----:B------:R-:W1:Y:S04]  /*0060*/  SHFL.IDX PT, R2, R0, RZ, 0x1f ;  /* 0x00001fff00027589 */ /* 0x000e6800000e0000 */
[----:B------:R2:W3:Y:S01]  /*0070*/  SHFL.IDX PT, R5, R3, RZ, 0x1f ;  /* 0x00001fff03057589 */ /* 0x0004e200000e0000 */
[----:B-1----:R-:W-:-:S13]  /*0080*/  ISETP.NE.OR P0, PT, R2, RZ, !P0 ;  /* 0x000000ff0200720c */ /* 0x002fda0004705670 */
[----:B0-23--:R-:W-:Y:S05]  /*0090*/  @P0 BRA `(.L_x_1) ;  /* 0x0000000000200947 */ /* 0x00dfea0003800000 */
[----:B------:R-:W-:Y:S02]  /*00a0*/  ULDC.64 UR4, c[0x0][0x198] ;  /* 0x0000660000047ab9 */ /* 0x000fe40000000a00 */
[----:B------:R-:W-:Y:S02]  /*00b0*/  UIADD3 UR6, UP0, UR4, 0xf0, URZ ;  /* 0x000000f004067890 */ /* 0x000fe4000ff1e03f */
[----:B------:R-:W-:Y:S02]  /*00c0*/  UIADD3 UR4, UP1, UR4, 0x1f0, URZ ;  /* 0x000001f004047890 */ /* 0x000fe4000ff3e03f */
[----:B------:R-:W-:Y:S02]  /*00d0*/  UIADD3.X UR7, URZ, UR5, URZ, UP0, !UPT ;  /* 0x000000053f077290 */ /* 0x000fe400087fe43f */
[----:B------:R-:W-:-:S07]  /*00e0*/  UIADD3.X UR5, URZ, UR5, URZ, UP1, !UPT ;  /* 0x000000053f057290 */ /* 0x000fce0008ffe43f */
[----:B------:R0:W-:Y:S02]  /*00f0*/  UTMACCTL.PF [UR6] ;  /* 0x00000000060079b9 */ /* 0x0001e40008040000 */
[----:B------:R0:W-:Y:S02]  /*0100*/  UTMACCTL.PF [UR4] ;  /* 0x00000000040079b9 */ /* 0x0001e40008040000 */
[----:B0-----:R-:W-:Y:S01]  /*0110*/  NOP ;  /* 0x0000000000007918 */ /* 0x001fe20000000000 */
.L_x_1:
[----:B------:R-:W-:Y:S05]  /*0120*/  BSYNC B0 ;  /* 0x0000000000007941 */ /* 0x000fea0003800000 */
.L_x_0:
[----:B------:R-:W0:Y:S02]  /*0130*/  SHFL.IDX PT, R3, R0, RZ, 0x1f ;  /* 0x00001fff00037589 */ /* 0x000e2400000e0000 */
[----:B0-----:R-:W-:-:S13]  /*0140*/  ISETP.NE.AND P0, PT, R3, RZ, PT ;  /* 0x000000ff0300720c */ /* 0x001fda0003f05270 */
[----:B------:R-:W-:Y:S05]  /*0150*/  @P0 BRA `(.L_x_2) ;  /* 0x0000000000480947 */ /* 0x000fea0003800000 */
[----:B------:R-:W0:Y:S01]  /*0160*/  S2UR UR8, SR_CgaCtaId ;  /* 0x00000000000879c3 */ /* 0x000e220000008800 */
[----:B------:R-:W-:Y:S01]  /*0170*/  UMOV UR4, 0x400 ;  /* 0x0000040000047882 */ /* 0x000fe20000000000 */
[----:B------:R-:W-:Y:S01]  /*0180*/  UMOV UR5, 0x1 ;  /* 0x0000000100057882 */ /* 0x000fe20000000000 */
[----:B------:R-:W-:Y:S01]  /*0190*/  UMOV UR6, 0x4 ;  /* 0x0000000400067882 */ /* 0x000fe20000000000 */
[----:B------:R-:W-:Y:S01]  /*01a0*/  ELECT P0, URZ, PT ;  /* 0x00000000003f782f */ /* 0x000fe20003800000 */
[----:B------:R-:W-:-:S04]  /*01b0*/  UIADD3 UR6, -UR6, 0x100000, URZ ;  /* 0x0010000006067890 */ /* 0x000fc8000fffe13f */
[----:B------:R-:W-:Y:S02]  /*01c0*/  USHF.L.U32 UR7, UR6, 0xb, URZ ;  /* 0x0000000b06077899 */ /* 0x000fe4000800063f */
[----:B------:R-:W-:Y:S02]  /*01d0*/  USHF.L.U32 UR6, UR6, 0x1, URZ ;  /* 0x0000000106067899 */ /* 0x000fe4000800063f */
[----:B0-----:R-:W-:Y:S02]  /*01e0*/  ULEA UR8, UR8, UR4, 0x18 ;  /* 0x0000000408087291 */ /* 0x001fe4000f8ec03f */
[----:B------:R-:W-:-:S04]  /*01f0*/  UIADD3 UR4, -UR5, 0x100000, URZ ;  /* 0x0010000005047890 */ /* 0x000fc8000fffe13f */
[----:B------:R-:W-:Y:S02]  /*0200*/  USHF.L.U32 UR5, UR4, 0xb, URZ ;  /* 0x0000000b04057899 */ /* 0x000fe4000800063f */
[----:B------:R-:W-:Y:S01]  /*0210*/  USHF.L.U32 UR4, UR4, 0x1, URZ ;  /* 0x0000000104047899 */ /* 0x000fe2000800063f */
[----:B------:R-:W0:Y:S11]  /*0220*/  FENCE.VIEW.ASYNC.S ;  /* 0x00000000000073c6 */ /* 0x000e360000000000 */
[----:B0-----:R0:W1:Y:S01]  /*0230*/  SYNCS.EXCH.64 URZ, [UR8], UR4 ;  /* 0x00000004083f75b2 */ /* 0x0010620008000100 */
[----:B------:R0:W2:Y:S01]  /*0240*/  SYNCS.EXCH.64 URZ, [UR8+0x10], UR6 ;  /* 0x00001006083f75b2 */ /* 0x0000a20008000100 */
[----:B------:R0:W3:Y:S01]  /*0250*/  SYNCS.EXCH.64 URZ, [UR8+0x8], UR4 ;  /* 0x00000804083f75b2 */ /* 0x0000e20008000100 */
[----:B------:R0:W4:Y:S01]  /*0260*/  SYNCS.EXCH.64 URZ, [UR8+0x18], UR6 ;  /* 0x00001806083f75b2 */ /* 0x0001220008000100 */
[----:B------:R-:W-:Y:S01]  /*0270*/  NOP ;  /* 0x0000000000007918 */ /* 0x000fe20000000000 */
.L_x_2:
[----:B------:R-:W-:Y:S01]  /*0280*/  SHF.R.S32.HI R7, RZ, 0x1f, R18 ;  /* 0x0000001fff077819 */ /* 0x000fe20000011412 */
[----:B------:R-:W5:Y:S01]  /*0290*/  SHFL.IDX PT, R0, R0, RZ, 0x1f ;  /* 0x00001fff00007589 */ /* 0x000f6200000e0000 */
[----:B0-----:R-:W0:Y:S01]  /*02a0*/  S2UR UR8, SR_CTAID.X ;  /* 0x00000000000879c3 */ /* 0x001e220000002500 */
[----:B------:R-:W-:Y:S02]  /*02b0*/  ELECT P0, URZ, PT ;  /* 0x00000000003f782f */ /* 0x000fe40003800000 */
[----:B------:R-:W-:Y:S01]  /*02c0*/  LEA.HI R7, R7, R18, RZ, 0x7 ;  /* 0x0000001207077211 */ /* 0x000fe200078f38ff */
[----:B------:R-:W1:Y:S01]  /*02d0*/  S2R R4, SR_CTAID.Y ;  /* 0x0000000000047919 */ /* 0x000e620000002600 */
[----:B------:R-:W-:Y:S01]  /*02e0*/  SHF.R.S32.HI R8, RZ, 0x1f, R3 ;  /* 0x0000001fff087819 */ /* 0x000fe20000011403 */
[----:B------:R-:W-:Y:S01]  /*02f0*/  ULDC UR4, c[0x0][0x150] ;  /* 0x0000540000047ab9 */ /* 0x000fe20000000800 */
[----:B------:R-:W-:Y:S01]  /*0300*/  LOP3.LUT R7, R7, 0xffffff80, RZ, 0xc0, !PT ;  /* 0xffffff8007077812 */ /* 0x000fe200078ec0ff */
[----:B------:R-:W-:Y:S01]  /*0310*/  NOP ;  /* 0x0000000000007918 */ /* 0x000fe20000000000 */
[----:B------:R-:W-:Y:S01]  /*0320*/  LEA.HI R8, R8, R3, RZ, 0x2 ;  /* 0x0000000308087211 */ /* 0x000fe200078f10ff */
[----:B------:R-:W2:Y:S01]  /*0330*/  LDC R10, c[0x0][0x144] ;  /* 0x00005100ff0a7b82 */ /* 0x000ea20000000800 */
[----:B------:R-:W-:Y:S01]  /*0340*/  NOP ;  /* 0x0000000000007918 */ /* 0x000fe20000000000 */
[----:B------:R-:W-:Y:S01]  /*0350*/  IMAD.IADD R6, R18, 0x1, -R7 ;  /* 0x0000000112067824 */ /* 0x000fe200078e0a07 */
[----:B------:R-:W-:Y:S01]  /*0360*/  LOP3.LUT R8, R8, 0x3ffffffc, RZ, 0xc0, !PT ;  /* 0x3ffffffc08087812 */ /* 0x000fe200078ec0ff */
[----:B------:R-:W-:Y:S01]  /*0370*/  IMAD.MOV.U32 R23, RZ, RZ, 0x1 ;  /* 0x00000001ff177424 */ /* 0x000fe200078e00ff */
[----:B------:R-:W-:-:S02]  /*0380*/  ISETP.NE.AND P3, PT, R5, RZ, PT ;  /* 0x000000ff0500720c */ /* 0x000fc40003f65270 */
[----:B------:R-:W-:Y:S01]  /*0390*/  SHF.R.S32.HI R7, RZ, 0x1f, R6 ;  /* 0x0000001fff077819 */ /* 0x000fe20000011406 */
[----:B------:R-:W-:Y:S01]  /*03a0*/  IMAD.IADD R8, R3, 0x1, -R8 ;  /* 0x0000000103087824 */ /* 0x000fe200078e0a08 */
[----:B------:R-:W3:Y:S02]  /*03b0*/  LDC R13, c[0x0][0x140] ;  /* 0x00005000ff0d7b82 */ /* 0x000ee40000000800 */
[----:B------:R-:W-:Y:S02]  /*03c0*/  LEA.HI R7, R7, R6, RZ, 0x3 ;  /* 0x0000000607077211 */ /* 0x000fe400078f18ff */
[----:B-----5:R-:W-:Y:S02]  /*03d0*/  ISETP.NE.OR P0, PT, R0, RZ, !P0 ;  /* 0x000000ff0000720c */ /* 0x020fe40004705670 */
[--C-:B------:R-:W-:Y:S02]  /*03e0*/  SHF.R.S32.HI R0, RZ, 0x3, R7.reuse ;  /* 0x00000003ff007819 */ /* 0x100fe40000011407 */
[----:B------:R-:W-:-:S02]  /*03f0*/  SHF.R.S32.HI R7, RZ, 0x1f, R7 ;  /* 0x0000001fff077819 */ /* 0x000fc40000011407 */
[----:B0-----:R-:W-:Y:S02]  /*0400*/  I2FP.F32.U32 R9, UR8 ;  /* 0x0000000800097c45 */ /* 0x001fe40008201000 */
[----:B------:R-:W-:-:S03]  /*0410*/  LEA.HI R7, R7, R0, RZ, 0x2 ;  /* 0x0000000007077211 */ /* 0x000fc600078f10ff */
[----:B------:R-:W-:Y:S01]  /*0420*/  FMUL R9, R9, UR4 ;  /* 0x0000000409097c20 */ /* 0x000fe20008400000 */
[----:B------:R-:W-:Y:S01]  /*0430*/  LOP3.LUT R7, R7, 0xfffffffc, RZ, 0xc0, !PT ;  /* 0xfffffffc07077812 */ /* 0x000fe200078ec0ff */
[----:B------:R-:W-:Y:S01]  /*0440*/  VOTEU.ALL UP0, P0 ;  /* 0x00000000003f7886 */ /* 0x000fe20000000000 */
[----:B-1----:R-:W-:Y:S01]  /*0450*/  I2FP.F32.U32 R3, R4 ;  /* 0x0000000400037245 */ /* 0x002fe20000201000 */
[----:B------:R-:W-:Y:S01]  /*0460*/  ULDC UR4, c[0x0][0x154] ;  /* 0x0000550000047ab9 */ /* 0x000fe20000000800 */
[----:B------:R-:W-:Y:S01]  /*0470*/  VOTEU.ALL UP1, P0 ;  /* 0x00000000003f7886 */ /* 0x000fe20000020000 */
[----:B------:R-:W0:Y:S01]  /*0480*/  F2I.U32.TRUNC.NTZ R9, R9 ;  /* 0x0000000900097305 */ /* 0x000e22000020f000 */
[----:B------:R-:W-:Y:S01]  /*0490*/  IMAD.IADD R7, R0, 0x1, -R7 ;  /* 0x0000000100077824 */ /* 0x000fe200078e0a07 */
[----:B------:R-:W1:Y:S01]  /*04a0*/  @!UP0 S2UR UR7, SR_CgaCtaId ;  /* 0x00000000000789c3 */ /* 0x000e620000008800 */
[----:B------:R-:W-:Y:S01]  /*04b0*/  FMUL R12, R3, UR4 ;  /* 0x00000004030c7c20 */ /* 0x000fe20008400000 */
[----:B------:R-:W-:Y:S01]  /*04c0*/  UMOV UR4, 0x20 ;  /* 0x0000002000047882 */ /* 0x000fe20000000000 */
[----:B------:R-:W-:Y:S01]  /*04d0*/  IMAD R8, R8, 0x4, R7 ;  /* 0x0000000408087824 */ /* 0x000fe200078e0207 */
[----:B------:R-:W-:Y:S01]  /*04e0*/  @!UP0 UMOV UR6, 0x400 ;  /* 0x0000040000068882 */ /* 0x000fe20000000000 */
[----:B------:R-:W-:-:S04]  /*04f0*/  @!UP0 UIADD3 UR4, -UR4, 0x100000, URZ ;  /* 0x0010000004048890 */ /* 0x000fc8000fffe13f */
[----:B------:R-:W-:Y:S02]  /*0500*/  @!UP0 USHF.L.U32 UR5, UR4, 0xb, URZ ;  /* 0x0000000b04058899 */ /* 0x000fe4000800063f */
[----:B------:R-:W-:Y:S01]  /*0510*/  @!UP0 USHF.L.U32 UR4, UR4, 0x1, URZ ;  /* 0x0000000104048899 */ /* 0x000fe2000800063f */
[----:B---3--:R-:W-:Y:S01]  /*0520*/  ISETP.EQ.U32.AND P2, PT, R13, 0x1, PT ;  /* 0x000000010d00780c */ /* 0x008fe20003f42070 */
[----:B------:R-:W3:Y:S01]  /*0530*/  F2I.U32.TRUNC.NTZ R12, R12 ;  /* 0x0000000c000c7305 */ /* 0x000ee2000020f000 */
[----:B------:R-:W-:Y:S01]  /*0540*/  LEA.HI R0, R8, R8, RZ, 0x1 ;  /* 0x0000000808007211 */ /* 0x000fe200078f08ff */
[----:B------:R-:W5:Y:S03]  /*0550*/  LDC R7, c[0x0][0x148] ;  /* 0x00005200ff077b82 */ /* 0x000f660000000800 */
[----:B------:R-:W-:Y:S01]  /*0560*/  LOP3.LUT R11, R0, 0xfffffffe, RZ, 0xc0, !PT ;  /* 0xfffffffe000b7812 */ /* 0x000fe200078ec0ff */
[----:B0-----:R-:W-:Y:S01]  /*0570*/  IMAD.MOV R15, RZ, RZ, -R9 ;  /* 0x000000ffff0f7224 */ /* 0x001fe200078e0a09 */
[----:B------:R-:W-:-:S03]  /*0580*/  SHF.R.S32.HI R9, RZ, 0x1f, R2 ;  /* 0x0000001fff097819 */ /* 0x000fc60000011402 */
[----:B--2---:R-:W-:Y:S01]  /*0590*/  IMAD R3, R10, R15, UR8 ;  /* 0x000000080a037e24 */ /* 0x004fe2000f8e020f */
[----:B------:R-:W-:Y:S01]  /*05a0*/  LEA.HI R9, R9, R2, RZ, 0x2 ;  /* 0x0000000209097211 */ /* 0x000fe200078f10ff */
[C---:B------:R-:W-:Y:S02]  /*05b0*/  IMAD.IADD R0, R8.reuse, 0x1, -R11 ;  /* 0x0000000108007824 */ /* 0x040fe400078e0a0b */
[----:B------:R-:W-:Y:S01]  /*05c0*/  IMAD.SHL.U32 R11, R8, 0x4, RZ ;  /* 0x00000004080b7824 */ /* 0x000fe200078e00ff */
[----:B------:R-:W-:Y:S01]  /*05d0*/  LOP3.LUT R9, R9, 0xfffffffc, RZ, 0xc0, !PT ;  /* 0xfffffffc09097812 */ /* 0x000fe200078ec0ff */
[----:B---3--:R-:W-:Y:S01]  /*05e0*/  IMAD.MOV R21, RZ, RZ, -R12 ;  /* 0x000000ffff157224 */ /* 0x008fe200078e0a0c */
[----:B------:R-:W-:Y:S01]  /*05f0*/  ISETP.NE.AND P4, PT, R0, R3, PT ;  /* 0x000000030000720c */ /* 0x000fe20003f85270 */
[----:B-1----:R-:W-:Y:S01]  /*0600*/  @!UP0 ULEA UR6, UR7, UR6, 0x18 ;  /* 0x0000000607068291 */ /* 0x002fe2000f8ec03f */
[----:B------:R-:W-:Y:S01]  /*0610*/  LOP3.LUT R22, R8, 0xc, R11, 0x78, !PT ;  /* 0x0000000c08167812 */ /* 0x000fe200078e780b */
[----:B------:R-:W-:Y:S01]  /*0620*/  IMAD.IADD R0, R2, 0x1, -R9 ;  /* 0x0000000102007824 */ /* 0x000fe200078e0a09 */
[----:B------:R-:W-:Y:S01]  /*0630*/  VOTEU.ALL UP0, P0 ;  /* 0x00000000003f7886 */ /* 0x000fe20000000000 */
[----:B------:R-:W-:Y:S01]  /*0640*/  LOP3.LUT P0, RZ, R6, 0x7, RZ, 0xc0, !PT ;  /* 0x0000000706ff7812 */ /* 0x000fe2000780c0ff */
[----:B------:R-:W-:-:S02]  /*0650*/  VIADD R6, R5, 0xffffffff ;  /* 0xffffffff05067836 */ /* 0x000fc40000000000 */
[----:B------:R-:W-:Y:S01]  /*0660*/  ISETP.NE.AND P1, PT, R0, 0x3, PT ;  /* 0x000000030000780c */ /* 0x000fe20003f25270 */
[----:B-----5:R-:W-:Y:S01]  /*0670*/  IMAD R9, R7, R21, R4 ;  /* 0x0000001507097224 */ /* 0x020fe200078e0204 */
[----:B------:R-:W-:Y:S02]  /*0680*/  ISETP.LT.U32.AND P0, PT, R22, 0x2, !P0 ;  /* 0x000000021600780c */ /* 0x000fe40004701070 */
[----:B------:R-:W-:Y:S01]  /*0690*/  ISETP.EQ.OR P1, PT, R0, RZ, !P1 ;  /* 0x000000ff0000720c */ /* 0x000fe20004f22670 */
[----:B------:R-:W0:Y:S02]  /*06a0*/  FENCE.VIEW.ASYNC.S ;  /* 0x00000000000073c6 */ /* 0x000e240000000000 */
[----:B0-----:R0:W1:Y:S01]  /*06b0*/  @!UP0 SYNCS.EXCH.64 URZ, [UR6+0x30], UR4 ;  /* 0x00003004063f85b2 */ /* 0x0010620008000100 */
[----:B------:R-:W-:Y:S02]  /*06c0*/  @P4 LEA.HI R2, R22, R22, RZ, 0x1 ;  /* 0x0000001616024211 */ /* 0x000fe400078f08ff */
[----:B------:R-:W-:-:S02]  /*06d0*/  ISETP.EQ.AND P1, PT, R5, RZ, P1 ;  /* 0x000000ff0500720c */ /* 0x000fc40000f22270 */
[----:B------:R-:W-:Y:S02]  /*06e0*/  @P4 SHF.R.S32.HI R2, RZ, 0x1, R2 ;  /* 0x00000001ff024819 */ /* 0x000fe40000011402 */
[----:B------:R-:W-:Y:S02]  /*06f0*/  ISETP.GE.U32.AND P6, PT, R6, 0x2, PT ;  /* 0x000000020600780c */ /* 0x000fe40003fc6070 */
[----:B------:R-:W-:Y:S02]  /*0700*/  @P4 ISETP.NE.AND P5, PT, R2, R9, PT ;  /* 0x000000090200420c */ /* 0x000fe40003fa5270 */
[----:B------:R-:W-:Y:S02]  /*0710*/  SEL R2, RZ, 0x1, !P0 ;  /* 0x00000001ff027807 */ /* 0x000fe40004000000 */
[----:B------:R-:W-:Y:S02]  /*0720*/  @P4 SEL R23, RZ, 0x1, P5 ;  /* 0x00000001ff174807 */ /* 0x000fe40002800000 */
[----:B------:R-:W-:Y:S01]  /*0730*/  SEL R19, RZ, 0x1, !P1 ;  /* 0x00000001ff137807 */ /* 0x000fe20004800000 */
[----:B------:R0:W2:Y:S01]  /*0740*/  @!UP1 SYNCS.EXCH.64 URZ, [UR6+0x38], UR4 ;  /* 0x00003804063f95b2 */ /* 0x0000a20008000100 */
[----:B------:R-:W-:Y:S01]  /*0750*/  LOP3.LUT R23, R23, R2, RZ, 0xc0, !PT ;  /* 0x0000000217177212 */ /* 0x000fe200078ec0ff */
[----:B------:R-:W-:Y:S01]  /*0760*/  NOP ;  /* 0x0000000000007918 */ /* 0x000fe20000000000 */
[----:B------:R-:W-:Y:S01]  /*0770*/  SEL R19, R19, 0x2, P6 ;  /* 0x0000000213137807 */ /* 0x000fe20003000000 */
[----:B------:R-:W-:Y:S06]  /*0780*/  @!P2 BRA `(.L_x_3) ;  /* 0x000000000008a947 */ /* 0x000fec0003800000 */
[----:B-12-4-:R-:W-:Y:S01]  /*0790*/  UCGABAR_ARV ;  /* 0x00000000000079c7 */ /* 0x016fe20008000000 */
[----:B------:R-:W-:Y:S05]  /*07a0*/  BRA `(.L_x_4) ;  /* 0x0000000000047947 */ /* 0x000fea0003800000 */
.L_x_3:
[----:B-12-4-:R-:W-:Y:S01]  /*07b0*/  NOP ;  /* 0x0000000000007918 */ /* 0x016fe20000000000 */
.L_x_4:
[----:B------:R-:W1:Y:S01]  /*07c0*/  LDC R2, c[0x0][0x65c] ;  /* 0x00019700ff027b82 */ /* 0x000e620000000800 */
[----:B------:R-:W-:Y:S02]  /*07d0*/  IMAD.U32 R8, RZ, RZ, UR8 ;  /* 0x00000008ff087e24 */ /* 0x000fe4000f8e00ff */
[----:B------:R-:W-:Y:S01]  /*07e0*/  IMAD.MOV.U32 R9, RZ, RZ, RZ ;  /* 0x000000ffff097224 */ /* 0x000fe200078e00ff */
[----:B-1----:R-:W-:-:S04]  /*07f0*/  ISETP.NE.AND P1, PT, R2, 0x1, PT ;  /* 0x000000010200780c */ /* 0x002fc80003f25270 */
[----:B------:R-:W-:-:S09]  /*0800*/  P2R R5, PR, RZ, 0x2 ;  /* 0x00000002ff057803 */ /* 0x000fd20000000000 */
[----:B------:R-:W1:Y:S01]  /*0810*/  @P1 LDC R17, c[0x0][0x10] ;  /* 0x00000400ff111b82 */ /* 0x000e620000000800 */
[----:B------:R-:W-:Y:S02]  /*0820*/  @P1 IMAD.MOV.U32 R5, RZ, RZ, RZ ;  /* 0x000000ffff051224 */ /* 0x000fe400078e00ff */
[----:B------:R-:W-:-:S05]  /*0830*/  @P1 IMAD.MOV.U32 R13, RZ, RZ, RZ ;  /* 0x000000ffff0d1224 */ /* 0x000fca00078e00ff */
[----:B------:R-:W2:Y:S01]  /*0840*/  @!P1 LDC R11, c[0x0][0xc] ;  /* 0x00000300ff0b9b82 */ /* 0x000ea20000000800 */
[----:B-1----:R-:W-:-:S04]  /*0850*/  @P1 IMAD.WIDE.U32 R16, R17, UR8, R4 ;  /* 0x0000000811101c25 */ /* 0x002fc8000f8e0004 */
[----:B------:R-:W-:Y:S02]  /*0860*/  @P1 IMAD.IADD R17, R17, 0x1, R13 ;  /* 0x0000000111111824 */ /* 0x000fe400078e020d */
[----:B--2---:R-:W-:-:S04]  /*0870*/  @!P1 IMAD.WIDE.U32 R8, R4, R11, R8 ;  /* 0x0000000b04089225 */ /* 0x004fc800078e0008 */
[----:B------:R-:W-:Y:S02]  /*0880*/  @!P1 IMAD.MOV.U32 R16, RZ, RZ, R8 ;  /* 0x000000ffff109224 */ /* 0x000fe400078e0008 */
[----:B------:R-:W-:Y:S01]  /*0890*/  @!P1 IMAD.MOV.U32 R17, RZ, RZ, R9 ;  /* 0x000000ffff119224 */ /* 0x000fe200078e0009 */
[----:B------:R-:W-:Y:S06]  /*08a0*/  @!P2 BRA `(.L_x_5) ;  /* 0x00000000000ca947 */ /* 0x000fec0003800000 */
[----:B------:R-:W-:Y:S01]  /*08b0*/  UCGABAR_WAIT ;  /* 0x0000000000007dc7 */ /* 0x000fe20008000000 */
[----:B------:R-:W-:Y:S01]  /*08c0*/  CCTL.IVALL ;  /* 0x00000000ff00798f */ /* 0x000fe20002000000 */
[----:B------:R-:W-:Y:S05]  /*08d0*/  BRA `(.L_x_6) ;  /* 0x0000000000047947 */ /* 0x000fea0003800000 */
.L_x_5:
[----:B------:R-:W-:Y:S06]  /*08e0*/  BAR.SYNC.DEFER_BLOCKING 0x0 ;  /* 0x0000000000007b1d */ /* 0x000fec0000010000 */
.L_x_6:
[----:B------:R-:W-:Y:S05]  /*08f0*/  @!P3 BRA `(.L_x_7) ;  /* 0x000000b80070b947 */ /* 0x000fea0003800000 */
[----:B------:R-:W-:-:S13]  /*0900*/  ISETP.GT.U32.AND P0, PT, R6, 0x1, PT ;  /* 0x000000010600780c */ /* 0x000fda0003f04070 */
[----:B0-----:R-:W-:Y:S05]  /*0910*/  @P0 EXIT ;  /* 0x000000000000094d */ /* 0x001fea0003800000 */
[----:B------:R-:W-:Y:S01]  /*0920*/  ULDC.64 UR4, c[0x0][0x650] ;  /* 0x0001940000047ab9 */ /* 0x000fe20000000a00 */
[----:B------:R-:W-:Y:S01]  /*0930*/  PRMT R0, RZ, 0x7610, R0 ;  /* 0x00007610ff007816 */ /* 0x000fe20000000000 */
[----:B------:R-:W-:Y:S01]  /*0940*/  IMAD.MOV.U32 R140, RZ, RZ, -0x1 ;  /* 0xffffffffff8c7424 */ /* 0x000fe200078e00ff */
[----:B------:R-:W-:Y:S01]  /*0950*/  ISETP.GE.U32.AND P0, PT, R16, UR4, PT ;  /* 0x0000000410007c0c */ /* 0x000fe2000bf06070 */
[----:B------:R-:W-:Y:S02]  /*0960*/  IMAD.MOV.U32 R141, RZ, RZ, -0x1 ;  /* 0xffffffffff8d7424 */ /* 0x000fe400078e00ff */
[----:B------:R-:W-:Y:S01]  /*0970*/  IMAD.MOV.U32 R139, RZ, RZ, -0x1 ;  /* 0xffffffffff8b7424 */ /* 0x000fe200078e00ff */
[----:B------:R-:W-:-:S13]  /*0980*/  ISETP.GE.U32.AND.EX P0, PT, R17, UR5, PT, P0 ;  /* 0x0000000511007c0c */ /* 0x000fda000bf06100 */
[----:B------:R-:W-:Y:S05]  /*0990*/  @P0 BRA `(.L_x_8) ;  /* 0x0000000400280947 */ /* 0x000fea0003800000 */
[----:B------:R-:W0:Y:S01]  /*09a0*/  LDC.64 R24, c[0x0][0x628] ;  /* 0x00018a00ff187b82 */ /* 0x000e220000000a00 */
[----:B------:R-:W-:Y:S02]  /*09b0*/  IMAD.MOV.U32 R8, RZ, RZ, R16 ;  /* 0x000000ffff087224 */ /* 0x000fe400078e0010 */
[----:B------:R-:W-:-:S05]  /*09c0*/  IMAD.MOV.U32 R9, RZ, RZ, R17 ;  /* 0x000000ffff097224 */ /* 0x000fca00078e0011 */
[----:B------:R-:W1:Y:S08]  /*09d0*/  LDC R0, c[0x0][0x630] ;  /* 0x00018c00ff007b82 */ /* 0x000e700000000800 */
[----:B------:R-:W2:Y:S01]  /*09e0*/  LDC.64 R26, c[0x0][0x620] ;  /* 0x00018800ff1a7b82 */ /* 0x000ea20000000a00 */
[----:B0-----:R-:W-:-:S04]  /*09f0*/  ISETP.NE.U32.AND P0, PT, R24, RZ, PT ;  /* 0x000000ff1800720c */ /* 0x001fc80003f05070 */
[----:B------:R-:W-:-:S13]  /*0a00*/  ISETP.NE.AND.EX P0, PT, R25, RZ, PT, P0 ;  /* 0x000000ff1900720c */ /* 0x000fda0003f05300 */
[----:B-12---:R-:W-:Y:S05]  /*0a10*/  @!P0 BRA `(.L_x_9) ;  /* 0x0000000000288947 */ /* 0x006fea0003800000 */
[----:B------:R-:W0:Y:S02]  /*0a20*/  LDC R13, c[0x0][0x634] ;  /* 0x00018d00ff0d7b82 */ /* 0x000e240000000800 */
[----:B0-----:R-:W-:-:S05]  /*0a30*/  IADD3 R13, P0, R16, R13, RZ ;  /* 0x0000000d100d7210 */ /* 0x001fca0007f1e0ff */
[----:B------:R-:W-:-:S04]  /*0a40*/  IMAD.X R15, RZ, RZ, R17, P0 ;  /* 0x000000ffff0f7224 */ /* 0x000fc800000e0611 */
[----:B------:R-:W-:-:S04]  /*0a50*/  IMAD.WIDE.U32 R8, R15, R24, RZ ;  /* 0x000000180f087225 */ /* 0x000fc800078e00ff */
[----:B------:R-:W-:-:S04]  /*0a60*/  IMAD.WIDE.U32 R10, P0, R13, R25, R8 ;  /* 0x000000190d0a7225 */ /* 0x000fc80007800008 */
[----:B------:R-:W-:-:S04]  /*0a70*/  IMAD.WIDE.U32 R8, R13, R24, RZ ;  /* 0x000000180d087225 */ /* 0x000fc800078e00ff */
[----:B------:R-:W-:Y:S01]  /*0a80*/  IMAD.X R13, RZ, RZ, RZ, P0 ;  /* 0x000000ffff0d7224 */ /* 0x000fe200000e06ff */
[----:B------:R-:W-:Y:S01]  /*0a90*/  IADD3 RZ, P0, R9, R10, RZ ;  /* 0x0000000a09ff7210 */ /* 0x000fe20007f1e0ff */
[----:B------:R-:W-:-:S04]  /*0aa0*/  IMAD.MOV.U32 R12, RZ, RZ, R11 ;  /* 0x000000ffff0c7224 */ /* 0x000fc800078e000b */
[----:B------:R-:W-:-:S08]  /*0ab0*/  IMAD.WIDE.U32.X R8, R15, R25, R12, P0 ;  /* 0x000000190f087225 */ /* 0x000fd000000e040c */
.L_x_9:
[----:B------:R-:W0:Y:S01]  /*0ac0*/  LDC.64 R24, c[0x0][0x640] ;  /* 0x00019000ff187b82 */ /* 0x000e220000000a00 */
[-CC-:B------:R-:W-:Y:S01]  /*0ad0*/  SHF.R.U64 R139, R8, R0.reuse, R9.reuse ;  /* 0x00000000088b7219 */ /* 0x180fe20000001209 */
[----:B------:R-:W-:Y:S01]  /*0ae0*/  IMAD R30, R7, R21, R4 ;  /* 0x00000015071e7224 */ /* 0x000fe200078e0204 */
[----:B------:R-:W-:Y:S01]  /*0af0*/  SHF.R.U32.HI R0, RZ, R0, R9 ;  /* 0x00000000ff007219 */ /* 0x000fe20000011609 */
[----:B------:R-:W-:Y:S01]  /*0b00*/  IMAD.MOV.U32 R21, RZ, RZ, 0x1 ;  /* 0x00000001ff157424 */ /* 0x000fe200078e00ff */
[----:B------:R-:W-:-:S03]  /*0b10*/  IADD3 R5, P0, RZ, -R139, RZ ;  /* 0x8000008bff057210 */ /* 0x000fc60007f1e0ff */
[----:B------:R-:W1:Y:S02]  /*0b20*/  LDC R6, c[0x0][0x618] ;  /* 0x00018600ff067b82 */ /* 0x000e640000000800 */
[----:B------:R-:W-:-:S04]  /*0b30*/  IMAD.X R9, RZ, RZ, ~R0, P0 ;  /* 0x000000ffff097224 */ /* 0x000fc800000e0e00 */
[-C--:B------:R-:W-:Y:S02]  /*0b40*/  IMAD R0, R9, R26.reuse, RZ ;  /* 0x0000001a09007224 */ /* 0x080fe400078e02ff */
[----:B------:R-:W2:Y:S01]  /*0b50*/  LDC R11, c[0x0][0x608] ;  /* 0x00018200ff0b7b82 */ /* 0x000ea20000000800 */
[----:B------:R-:W-:-:S04]  /*0b60*/  IMAD.WIDE.U32 R8, R5, R26, R16 ;  /* 0x0000001a05087225 */ /* 0x000fc800078e0010 */
[----:B------:R-:W-:-:S03]  /*0b70*/  IMAD R5, R5, R27, R0 ;  /* 0x0000001b05057224 */ /* 0x000fc600078e0200 */
[----:B------:R-:W3:Y:S01]  /*0b80*/  LDC R12, c[0x0][0x658] ;  /* 0x00019600ff0c7b82 */ /* 0x000ee20000000800 */
[----:B0-----:R-:W-:Y:S01]  /*0b90*/  ISETP.NE.U32.AND P0, PT, R24, RZ, PT ;  /* 0x000000ff1800720c */ /* 0x001fe20003f05070 */
[----:B------:R-:W-:Y:S02]  /*0ba0*/  IMAD.IADD R5, R9, 0x1, R5 ;  /* 0x0000000109057824 */ /* 0x000fe400078e0205 */
[----:B------:R-:W-:Y:S01]  /*0bb0*/  IMAD.MOV.U32 R9, RZ, RZ, -0x1 ;  /* 0xffffffffff097424 */ /* 0x000fe200078e00ff */
[----:B------:R-:W-:-:S03]  /*0bc0*/  ISETP.NE.AND.EX P0, PT, R25, RZ, PT, P0 ;  /* 0x000000ff1900720c */ /* 0x000fc60003f05300 */
[----:B------:R-:W0:Y:S01]  /*0bd0*/  LDC R15, c[0x0][0x600] ;  /* 0x00018000ff0f7b82 */ /* 0x000e220000000800 */
[-CC-:B-1----:R-:W-:Y:S02]  /*0be0*/  SHF.R.U64 R13, R8, R6.reuse, R5.reuse ;  /* 0x00000006080d7219 */ /* 0x182fe40000001205 */
[----:B------:R-:W-:-:S05]  /*0bf0*/  SHF.R.U32.HI R0, RZ, R6, R5 ;  /* 0x00000006ff007219 */ /* 0x000fca0000011605 */
[----:B------:R-:W1:Y:S01]  /*0c00*/  LDC R14, c[0x0][0x648] ;  /* 0x00019200ff0e7b82 */ /* 0x000e620000000800 */
[-CC-:B--2---:R-:W-:Y:S02]  /*0c10*/  SHF.R.U64 R27, R13, R11.reuse, R0.reuse ;  /* 0x0000000b0d1b7219 */ /* 0x184fe40000001200 */
[----:B------:R-:W-:-:S05]  /*0c20*/  SHF.R.U32.HI R5, RZ, R11, R0 ;  /* 0x0000000bff057219 */ /* 0x000fca0000011600 */
[----:B------:R-:W2:Y:S01]  /*0c30*/  LDC R20, c[0x0][0x638] ;  /* 0x00018e00ff147b82 */ /* 0x000ea20000000800 */
[-CC-:B---3--:R-:W-:Y:S02]  /*0c40*/  SHF.R.U64 R28, R27, R12.reuse, R5.reuse ;  /* 0x0000000c1b1c7219 */ /* 0x188fe40000001205 */
[-C--:B------:R-:W-:Y:S02]  /*0c50*/  SHF.L.U32 R0, R9, R12.reuse, RZ ;  /* 0x0000000c09007219 */ /* 0x080fe400000006ff */
[----:B------:R-:W-:Y:S01]  /*0c60*/  SHF.R.U32.HI R5, RZ, R12, R5 ;  /* 0x0000000cff057219 */ /* 0x000fe20000011605 */
[----:B------:R-:W-:Y:S01]  /*0c70*/  IMAD.MOV.U32 R4, RZ, RZ, R28 ;  /* 0x000000ffff047224 */ /* 0x000fe200078e001c */
[----:B------:R-:W-:Y:S01]  /*0c80*/  LOP3.LUT R10, RZ, R0, RZ, 0x33, !PT ;  /* 0x00000000ff0a7212 */ /* 0x000fe200078e33ff */
[----:B------:R-:W3:Y:S01]  /*0c90*/  LDC R26, c[0x0][0x610] ;  /* 0x00018400ff1a7b82 */ /* 0x000ee20000000800 */
[----:B------:R-:W-:Y:S05]  /*0ca0*/  @!P0 BRA `(.L_x_10) ;  /* 0x0000000000288947 */ /* 0x000fea0003800000 */
[----:B------:R-:W4:Y:S02]  /*0cb0*/  LDC R9, c[0x0][0x64c] ;  /* 0x00019300ff097b82 */ /* 0x000f240000000800 */
[----:B----4-:R-:W-:-:S05]  /*0cc0*/  IADD3 R9, P0, R28, R9, RZ ;  /* 0x000000091c097210 */ /* 0x010fca0007f1e0ff */
        /* <DEDUP_REMOVED lines=8> */
.L_x_10:
[----:B-1----:R-:W-:Y:S01]  /*0d50*/  SHF.R.U64 R4, R4, R14, R5 ;  /* 0x0000000e04047219 */ /* 0x002fe20000001205 */
[----:B0-----:R-:W-:Y:S01]  /*0d60*/  VIADD R6, R15, 0xffffffff ;  /* 0xffffffff0f067836 */ /* 0x001fe20000000000 */
[----:B------:R-:W-:Y:S02]  /*0d70*/  SHF.L.U32 R0, R21, R12, RZ ;  /* 0x0000000c15007219 */ /* 0x000fe400000006ff */
[----:B------:R-:W-:Y:S01]  /*0d80*/  LOP3.LUT R5, R27, R10, RZ, 0xc0, !PT ;  /* 0x0000000a1b057212 */ /* 0x000fe200078ec0ff */
[----:B------:R-:W-:Y:S01]  /*0d90*/  IMAD.MOV R7, RZ, RZ, -R4 ;  /* 0x000000ffff077224 */ /* 0x000fe200078e0a04 */
[----:B------:R-:W-:Y:S02]  /*0da0*/  SEL R3, R3, R30, !P1 ;  /* 0x0000001e03037207 */ /* 0x000fe40004800000 */
[----:B------:R-:W-:Y:S01]  /*0db0*/  LOP3.LUT R6, R13, R6, RZ, 0xc0, !PT ;  /* 0x000000060d067212 */ /* 0x000fe200078ec0ff */
[----:B------:R-:W-:Y:S02]  /*0dc0*/  IMAD R4, R0, R4, R5 ;  /* 0x0000000400047224 */ /* 0x000fe400078e0205 */
[----:B--2---:R-:W-:-:S02]  /*0dd0*/  IMAD R0, R7, R20, R28 ;  /* 0x0000001407007224 */ /* 0x004fc400078e021c */
[----:B---3--:R-:W-:Y:S02]  /*0de0*/  IMAD R3, R4, R26, R3 ;  /* 0x0000001a04037224 */ /* 0x008fe400078e0203 */
[----:B------:R-:W-:Y:S02]  /*0df0*/  IMAD R140, R0, R15, R6 ;  /* 0x0000000f008c7224 */ /* 0x000fe400078e0206 */
[----:B------:R-:W-:-:S03]  /*0e00*/  IMAD.MOV.U32 R4, RZ, RZ, 0x1 ;  /* 0x00000001ff047424 */ /* 0x000fc600078e00ff */
[----:B------:R-:W-:Y:S02]  /*0e10*/  SEL R141, R140, R3, !P1 ;  /* 0x000000038c8d7207 */ /* 0x000fe40004800000 */
[----:B------:R-:W-:Y:S02]  /*0e20*/  PRMT R0, R4, 0x7610, R0 ;  /* 0x0000761004007816 */ /* 0x000fe40000000000 */
[----:B------:R-:W-:-:S07]  /*0e30*/  SEL R140, R3, R140, !P1 ;  /* 0x0000008c038c7207 */ /* 0x000fce0004800000 */
.L_x_8:
[----:B------:R-:W-:-:S08]  /*0e40*/  NOP ;  /* 0x0000000000007918 */ /* 0x000fd00000000000 */
[----:B------:R-:W0:Y:S02]  /*0e50*/  USETMAXREG.TRY_ALLOC.CTAPOOL UP0, 0xe8 ;  /* 0x000000e8000079c8 */ /* 0x000e240008000600 */
[----:B0-----:R-:W-:-:S13]  /*0e60*/  PLOP3.LUT P0, PT, PT, PT, UP0, 0x80, 0x0 ;  /* 0x000000000000781c */ /* 0x001fda0003f0f008 */
[----:B------:R-:W-:Y:S05]  /*0e70*/  @!P0 BRA `(.L_x_8) ;  /* 0xfffffffc00f08947 */ /* 0x000fea000383ffff */
[----:B------:R-:W-:Y:S01]  /*0e80*/  ULDC.64 UR4, c[0x0][0x598] ;  /* 0x0001660000047ab9 */ /* 0x000fe20000000a00 */
[----:B------:R-:W-:Y:S01]  /*0e90*/  ULDC.64 UR36, c[0x0][0x208] ;  /* 0x0000820000247ab9 */ /* 0x000fe20000000a00 */
[----:B------:R-:W-:-:S04]  /*0ea0*/  ISETP.NE.U32.AND P0, PT, RZ, UR4, PT ;  /* 0x00000004ff007c0c */ /* 0x000fc8000bf05070 */
[----:B------:R-:W-:-:S13]  /*0eb0*/  ISETP.NE.AND.EX P0, PT, RZ, UR5, PT, P0 ;  /* 0x00000005ff007c0c */ /* 0x000fda000bf05300 */
[----:B------:R-:W-:Y:S05]  /*0ec0*/  @!P0 BRA `(.L_x_11) ;  /* 0x00000000001c8947 */ /* 0x000fea0003800000 */
[----:B------:R-:W0:Y:S02]  /*0ed0*/  LDC.64 R4, c[0x0][0x598] ;  /* 0x00016600ff047b82 */ /* 0x000e240000000a00 */
[----:B0-----:R-:W2:Y:S02]  /*0ee0*/  LDG.E.64 R4, desc[UR36][R4.64] ;  /* 0x0000002404047981 */ /* 0x001ea4000c1e1b00 */
[----:B--2---:R-:W-:-:S04]  /*0ef0*/  ISETP.NE.U32.AND P0, PT, R4, RZ, PT ;  /* 0x000000ff0400720c */ /* 0x004fc80003f05070 */
[----:B------:R-:W-:-:S13]  /*0f00*/  ISETP.NE.AND.EX P0, PT, R5, RZ, PT, P0 ;  /* 0x000000ff0500720c */ /* 0x000fda0003f05300 */
[----:B------:R-:W-:Y:S05]  /*0f10*/  @!P0 BRA `(.L_x_11) ;  /* 0x0000000000088947 */ /* 0x000fea0003800000 */
[----:B------:R0:W5:Y:S01]  /*0f20*/  LD.E R136, desc[UR36][R4.64] ;  /* 0x0000002404887980 */ /* 0x000162000c101900 */
[----:B------:R-:W-:Y:S05]  /*0f30*/  BRA `(.L_x_12) ;  /* 0x0000000000247947 */ /* 0x000fea0003800000 */
.L_x_11:
[----:B------:R-:W-:Y:S02]  /*0f40*/  ULDC.64 UR4, c[0x0][0x588] ;  /* 0x0001620000047ab9 */ /* 0x000fe40000000a00 */
[----:B------:R-:W-:-:S04]  /*0f50*/  ISETP.NE.U32.AND P0, PT, RZ, UR4, PT ;  /* 0x00000004ff007c0c */ /* 0x000fc8000bf05070 */
[----:B------:R-:W-:-:S13]  /*0f60*/  ISETP.NE.AND.EX P0, PT, RZ, UR5, PT, P0 ;  /* 0x00000005ff007c0c */ /* 0x000fda000bf05300 */
[----:B------:R-:W-:Y:S05]  /*0f70*/  @!P0 BRA `(.L_x_13) ;  /* 0x00000000000c8947 */ /* 0x000fea0003800000 */
[----:B------:R-:W0:Y:S02]  /*0f80*/  LDC.64 R136, c[0x0][0x588] ;  /* 0x00016200ff887b82 */ /* 0x000e240000000a00 */
[----:B0-----:R1:W5:Y:S01]  /*0f90*/  LDG.E R136, desc[UR36][R136.64] ;  /* 0x0000002488887981 */ /* 0x001362000c1e1900 */
[----:B------:R-:W-:Y:S05]  /*0fa0*/  BRA `(.L_x_12) ;  /* 0x0000000000087947 */ /* 0x000fea0003800000 */
.L_x_13:
[----:B------:R-:W-:Y:S02]  /*0fb0*/  ULDC UR4, c[0x0][0x580] ;  /* 0x0001600000047ab9 */ /* 0x000fe40000000800 */
[----:B------:R-:W-:-:S07]  /*0fc0*/  IMAD.U32 R136, RZ, RZ, UR4 ;  /* 0x00000004ff887e24 */ /* 0x000fce000f8e00ff */
.L_x_12:
[----:B------:R-:W-:Y:S02]  /*0fd0*/  ULDC.64 UR4, c[0x0][0x5a0] ;  /* 0x0001680000047ab9 */ /* 0x000fe40000000a00 */
[----:B------:R-:W-:-:S04]  /*0fe0*/  ISETP.NE.U32.AND P0, PT, RZ, UR4, PT ;  /* 0x00000004ff007c0c */ /* 0x000fc8000bf05070 */
[----:B------:R-:W-:-:S13]  /*0ff0*/  ISETP.NE.AND.EX P0, PT, RZ, UR5, PT, P0 ;  /* 0x00000005ff007c0c */ /* 0x000fda000bf05300 */
[----:B------:R-:W-:Y:S05]  /*1000*/  @!P0 BRA `(.L_x_14) ;  /* 0x00000000001c8947 */ /* 0x000fea0003800000 */
[----:B0-----:R-:W0:Y:S02]  /*1010*/  LDC.64 R4, c[0x0][0x5a0] ;  /* 0x00016800ff047b82 */ /* 0x001e240000000a00 */
[----:B0-----:R-:W2:Y:S02]  /*1020*/  LDG.E.64 R4, desc[UR36][R4.64] ;  /* 0x0000002404047981 */ /* 0x001ea4000c1e1b00 */
[----:B--2---:R-:W-:-:S04]  /*1030*/  ISETP.NE.U32.AND P0, PT, R4, RZ, PT ;  /* 0x000000ff0400720c */ /* 0x004fc80003f05070 */
[----:B------:R-:W-:-:S13]  /*1040*/  ISETP.NE.AND.EX P0, PT, R5, RZ, PT, P0 ;  /* 0x000000ff0500720c */ /* 0x000fda0003f05300 */
[----:B------:R-:W-:Y:S05]  /*1050*/  @!P0 BRA `(.L_x_14) ;  /* 0x0000000000088947 */ /* 0x000fea0003800000 */
[----:B-1----:R0:W5:Y:S01]  /*1060*/  LD.E R137, desc[UR36][R4.64] ;  /* 0x0000002404897980 */ /* 0x002162000c101900 */
[----:B------:R-:W-:Y:S05]  /*1070*/  BRA `(.L_x_15) ;  /* 0x0000000000247947 */ /* 0x000fea0003800000 */
.L_x_14:
[----:B------:R-:W-:Y:S02]  /*1080*/  ULDC.64 UR4, c[0x0][0x590] ;  /* 0x0001640000047ab9 */ /* 0x000fe40000000a00 */
[----:B------:R-:W-:-:S04]  /*1090*/  ISETP.NE.U32.AND P0, PT, RZ, UR4, PT ;  /* 0x00000004ff007c0c */ /* 0x000fc8000bf05070 */
[----:B------:R-:W-:-:S13]  /*10a0*/  ISETP.NE.AND.EX P0, PT, RZ, UR5, PT, P0 ;  /* 0x00000005ff007c0c */ /* 0x000fda000bf05300 */
[----:B------:R-:W-:Y:S05]  /*10b0*/  @!P0 BRA `(.L_x_16) ;  /* 0x00000000000c8947 */ /* 0x000fea0003800000 */
[----:B0-----:R-:W1:Y:S02]  /*10c0*/  LDC.64 R4, c[0x0][0x590] ;  /* 0x00016400ff047b82 */ /* 0x001e640000000a00 */
[----:B-1----:R1:W5:Y:S01]  /*10d0*/  LDG.E R137, desc[UR36][R4.64] ;  /* 0x0000002404897981 */ /* 0x002362000c1e1900 */
[----:B------:R-:W-:Y:S05]  /*10e0*/  BRA `(.L_x_15) ;  /* 0x0000000000087947 */ /* 0x000fea0003800000 */
.L_x_16:
[----:B------:R-:W-:Y:S02]  /*10f0*/  ULDC UR4, c[0x0][0x584] ;  /* 0x0001610000047ab9 */ /* 0x000fe40000000800 */
[----:B-1----:R-:W-:-:S07]  /*1100*/  IMAD.U32 R137, RZ, RZ, UR4 ;  /* 0x00000004ff897e24 */ /* 0x002fce000f8e00ff */
.L_x_15:
[----:B------:R-:W-:-:S13]  /*1110*/  LOP3.LUT P0, RZ, R0, 0xff, RZ, 0xc0, !PT ;  /* 0x000000ff00ff7812 */ /* 0x000fda000780c0ff */
[----:B------:R-:W-:Y:S05]  /*1120*/  @!P0 EXIT ;  /* 0x000000000000894d */ /* 0x000fea0003800000 */
[----:B------:R-:W-:Y:S01]  /*1130*/  ULDC UR4, c[0x0][0x28c] ;  /* 0x0000a30000047ab9 */ /* 0x000fe20000000800 */
[----:B------:R-:W-:Y:S01]  /*1140*/  LOP3.LUT R138, R19, 0x1, RZ, 0xfc, !PT ;  /* 0x00000001138a7812 */ /* 0x000fe200078efcff */
[----:B------:R-:W-:Y:S01]  /*1150*/  UIADD3 UR4, UR4, 0x7f, URZ ;  /* 0x0000007f04047890 */ /* 0x000fe2000fffe03f */
[----:B------:R-:W-:Y:S01]  /*1160*/  UMOV UR38, URZ ;  /* 0x0000003f00267c82 */ /* 0x000fe20008000000 */
[----:B------:R-:W-:Y:S02]  /*1170*/  UMOV UR39, URZ ;  /* 0x0000003f00277c82 */ /* 0x000fe40008000000 */
[----:B------:R-:W-:-:S04]  /*1180*/  USHF.R.S32.HI UR5, URZ, 0x1f, UR4 ;  /* 0x0000001f3f057899 */ /* 0x000fc80008011404 */
[----:B------:R-:W-:-:S04]  /*1190*/  ULEA.HI UR5, UR5, UR4, URZ, 0x7 ;  /* 0x0000000405057291 */ /* 0x000fc8000f8f383f */
[----:B------:R-:W-:-:S12]  /*11a0*/  USHF.R.S32.HI UR40, URZ, 0x7, UR5 ;  /* 0x000000073f287899 */ /* 0x000fd80008011405 */
.L_x_258:
[----:B------:R-:W-:Y:S01]  /*11b0*/  LOP3.LUT R0, R18, 0x80, RZ, 0xc0, !PT ;  /* 0x0000008012007812 */ /* 0x000fe200078ec0ff */
[----:B--2---:R-:W2:Y:S01]  /*11c0*/  S2UR UR7, SR_CgaCtaId ;  /* 0x00000000000779c3 */ /* 0x004ea20000008800 */
[----:B------:R-:W-:Y:S02]  /*11d0*/  UMOV UR6, 0x400 ;  /* 0x0000040000067882 */ /* 0x000fe40000000000 */
[----:B------:R-:W-:-:S06]  /*11e0*/  SHF.R.U32.HI R0, RZ, 0x7, R0 ;  /* 0x00000007ff007819 */ /* 0x000fcc0000011600 */
[----:B---3--:R-:W3:Y:S01]  /*11f0*/  SHFL.IDX PT, R0, R0, RZ, 0x1f ;  /* 0x00001fff00007589 */ /* 0x008ee200000e0000 */
[----:B--2---:R-:W-:Y:S01]  /*1200*/  ULEA UR6, UR7, UR6, 0x18 ;  /* 0x0000000607067291 */ /* 0x004fe2000f8ec03f */
[----:B---3--:R-:W-:-:S13]  /*1210*/  R2UR UR4, R0 ;  /* 0x00000000000472ca */ /* 0x008fda00000e0000 */
[----:B------:R-:W-:-:S04]  /*1220*/  ULEA.HI UR5, UR4, UR4, URZ, 0x1 ;  /* 0x0000000404057291 */ /* 0x000fc8000f8f083f */
[----:B------:R-:W-:-:S04]  /*1230*/  ULOP3.LUT UR5, UR5, 0x7fffe, URZ, 0xc0, !UPT ;  /* 0x0007fffe05057892 */ /* 0x000fc8000f8ec03f */
[----:B------:R-:W-:-:S03]  /*1240*/  UIADD3 UR5, UR4, -UR5, URZ ;  /* 0x8000000504057290 */ /* 0x000fc6000fffe03f */
[----:B------:R-:W-:Y:S01]  /*1250*/  ULDC UR4, c[0x0][0x28c] ;  /* 0x0000a30000047ab9 */ /* 0x000fe20000000800 */
[----:B------:R-:W-:Y:S01]  /*1260*/  ULEA UR5, UR5, UR6, 0xd ;  /* 0x0000000605057291 */ /* 0x000fe2000f8e683f */
[----:B------:R-:W-:-:S03]  /*1270*/  ISETP.LT.AND P0, PT, RZ, UR4, PT ;  /* 0x00000004ff007c0c */ /* 0x000fc6000bf01270 */
[----:B------:R-:W-:-:S04]  /*1280*/  UIADD3 UR5, UR5, 0x100, URZ ;  /* 0x0000010005057890 */ /* 0x000fc8000fffe03f */
[----:B------:R-:W-:-:S04]  /*1290*/  USHF.R.U32.HI UR5, URZ, 0x4, UR5 ;  /* 0x000000043f057899 */ /* 0x000fc80008011605 */
[----:B------:R-:W-:Y:S02]  /*12a0*/  ULOP3.LUT UR41, UR5, 0x3fff, URZ, 0xc0, !UPT ;  /* 0x00003fff05297892 */ /* 0x000fe4000f8ec03f */
[----:B-1--4-:R-:W-:Y:S10]  /*12b0*/  @P0 BRA `(.L_x_17) ;  /* 0x0000000000400947 */ /* 0x012ff40003800000 */
[----:B------:R-:W-:Y:S01]  /*12c0*/  MOV R0, 0x0 ;  /* 0x0000000000007802 */ /* 0x000fe20000000f00 */
[----:B------:R-:W-:Y:S01]  /*12d0*/  ULDC.64 UR4, c[0x4][0x68] ;  /* 0x01001a0000047ab9 */ /* 0x000fe20000000a00 */
[----:B------:R-:W-:Y:S01]  /*12e0*/  ULDC.64 UR6, c[0x4][0x8] ;  /* 0x0100020000067ab9 */ /* 0x000fe20000000a00 */
[----:B01----:R-:W-:Y:S01]  /*12f0*/  IMAD.U32 R4, RZ, RZ, UR4 ;  /* 0x00000004ff047e24 */ /* 0x003fe2000f8e00ff */
[----:B------:R0:W1:Y:S01]  /*1300*/  LDC.64 R14, c[0x4][R0] ;  /* 0x01000000000e7b82 */ /* 0x0000620000000a00 */
[----:B------:R-:W-:Y:S01]  /*1310*/  IMAD.U32 R5, RZ, RZ, UR5 ;  /* 0x00000005ff057e24 */ /* 0x000fe2000f8e00ff */
[----:B------:R-:W-:Y:S01]  /*1320*/  ULDC.64 UR4, c[0x4][0x70] ;  /* 0x01001c0000047ab9 */ /* 0x000fe20000000a00 */
[----:B------:R-:W-:Y:S02]  /*1330*/  IMAD.U32 R10, RZ, RZ, UR6 ;  /* 0x00000006ff0a7e24 */ /* 0x000fe4000f8e00ff */
[----:B------:R-:W-:Y:S02]  /*1340*/  IMAD.U32 R6, RZ, RZ, UR4 ;  /* 0x00000004ff067e24 */ /* 0x000fe4000f8e00ff */
[----:B------:R-:W-:-:S02]  /*1350*/  IMAD.U32 R7, RZ, RZ, UR5 ;  /* 0x00000005ff077e24 */ /* 0x000fc4000f8e00ff */
[----:B------:R-:W-:Y:S02]  /*1360*/  IMAD.U32 R11, RZ, RZ, UR7 ;  /* 0x00000007ff0b7e24 */ /* 0x000fe4000f8e00ff */
[----:B------:R-:W-:Y:S02]  /*1370*/  IMAD.MOV.U32 R8, RZ, RZ, 0x1e1 ;  /* 0x000001e1ff087424 */ /* 0x000fe400078e00ff */
[----:B------:R-:W-:Y:S02]  /*1380*/  IMAD.MOV.U32 R12, RZ, RZ, 0x1 ;  /* 0x00000001ff0c7424 */ /* 0x000fe400078e00ff */
[----:B0-----:R-:W-:-:S07]  /*1390*/  IMAD.MOV.U32 R13, RZ, RZ, RZ ;  /* 0x000000ffff0d7224 */ /* 0x001fce00078e00ff */
[----:B------:R-:W-:-:S07]  /*13a0*/  LEPC R20, `(.L_x_17) ;  /* 0x000000001014794e */ /* 0x000fce0000000000 */
[----:B-1---5:R-:W-:Y:S05]  /*13b0*/  CALL.ABS.NOINC R14 ;  /* 0x000000000e007343 */ /* 0x022fea0003c00000 */
.L_x_17:
[----:B------:R-:W-:-:S13]  /*13c0*/  ISETP.NE.AND P0, PT, R138, 0x3, PT ;  /* 0x000000038a00780c */ /* 0x000fda0003f05270 */
[----:B------:R-:W-:Y:S05]  /*13d0*/  @!P0 BRA `(.L_x_18) ;  /* 0x0000000000048947 */ /* 0x000fea0003800000 */
[----:B------:R-:W-:Y:S01]  /*13e0*/  BPT.TRAP 0x1 ;  /* 0x000000040000795c */ /* 0x000fe20000300000 */
.L_x_18:
[----:B------:R-:W2:Y:S01]  /*13f0*/  S2UR UR5, SR_CgaCtaId ;  /* 0x00000000000579c3 */ /* 0x000ea20000008800 */
[----:B------:R-:W-:Y:S01]  /*1400*/  UMOV UR4, 0x400 ;  /* 0x0000040000047882 */ /* 0x000fe20000000000 */
[----:B------:R-:W-:Y:S02]  /*1410*/  IMAD.U32 R0, RZ, RZ, UR38 ;  /* 0x00000026ff007e24 */ /* 0x000fe4000f8e00ff */
[----:B------:R-:W-:-:S03]  /*1420*/  IMAD.U32 R3, RZ, RZ, UR39 ;  /* 0x00000027ff037e24 */ /* 0x000fc6000f8e00ff */
[----:B------:R-:W-:Y:S01]  /*1430*/  SHF.L.U32 R0, R0, 0x1f, RZ ;  /* 0x0000001f00007819 */ /* 0x000fe200000006ff */
[----:B--2---:R-:W-:-:S06]  /*1440*/  ULEA UR4, UR5, UR4, 0x18 ;  /* 0x0000000405047291 */ /* 0x004fcc000f8ec03f */
[----:B------:R-:W-:-:S04]  /*1450*/  IMAD.U32 R6, RZ, RZ, UR4 ;  /* 0x00000004ff067e24 */ /* 0x000fc8000f8e00ff */
[----:B------:R-:W-:-:S04]  /*1460*/  IMAD R3, R3, 0x8, R6 ;  /* 0x0000000803037824 */ /* 0x000fc800078e0206 */
[----:B------:R2:W3:Y:S01]  /*1470*/  SYNCS.PHASECHK.TRANS64.TRYWAIT P1, [R3+URZ], R0 ;  /* 0x00000000030075a7 */ /* 0x0004e2000802017f */
[----:B------:R-:W-:Y:S05]  /*1480*/  @!P0 BRA `(.L_x_19) ;  /* 0x0000000000048947 */ /* 0x000fea0003800000 */
[----:B------:R-:W-:Y:S01]  /*1490*/  BPT.TRAP 0x1 ;  /* 0x000000040000795c */ /* 0x000fe20000300000 */
.L_x_19:
[----:B---3--:R-:W-:Y:S05]  /*14a0*/  @P1 BRA `(.L_x_20) ;  /* 0x0000000000081947 */ /* 0x008fea0003800000 */
[----:B------:R-:W3:Y:S02]  /*14b0*/  SYNCS.PHASECHK.TRANS64.TRYWAIT P1, [R3+URZ], R0 ;  /* 0x00000000030075a7 */ /* 0x000ee4000802017f */
[----:B---3--:R-:W-:Y:S05]  /*14c0*/  @!P1 BRA `(.L_x_21) ;  /* 0x000000c000cc9947 */ /* 0x008fea0003800000 */
.L_x_20:
[----:B------:R-:W-:-:S04]  /*14d0*/  UISETP.LT.AND UP0, UPT, UR40, 0x1, UPT ;  /* 0x000000012800788c */ /* 0x000fc8000bf01270 */
[----:B------:R-:W-:-:S06]  /*14e0*/  USEL UR4, UR40, 0x1, UP0 ;  /* 0x0000000128047887 */ /* 0x000fcc0008000000 */
[----:B--23--:R-:W-:Y:S01]  /*14f0*/  IMAD.U32 R0, RZ, RZ, UR4 ;  /* 0x00000004ff007e24 */ /* 0x00cfe2000f8e00ff */
[----:B------:R-:W-:Y:S05]  /*1500*/  WARPSYNC.ALL ;  /* 0x0000000000007948 */ /* 0x000fea0003800000 */
[----:B------:R-:W-:-:S04]  /*1510*/  IADD3 R0, -R0, UR40, RZ ;  /* 0x0000002800007c10 */ /* 0x000fc8000fffe1ff */
[----:B------:R-:W-:Y:S02]  /*1520*/  ISETP.GE.AND P1, PT, R0, 0x1, PT ;  /* 0x000000010000780c */ /* 0x000fe40003f26270 */
[----:B------:R-:W-:Y:S01]  /*1530*/  R2UR UR5, R6 ;  /* 0x00000000060572ca */ /* 0x000fe200000e0000 */
[----:B------:R-:W-:Y:S01]  /*1540*/  ULOP3.LUT UR4, UR41, 0x10000, URZ, 0xfc, !UPT ;  /* 0x0001000029047892 */ /* 0x000fe2000f8efc3f */
[----:B------:R-:W-:Y:S01]  /*1550*/  WARPGROUP.ARRIVE ;  /* 0x00000000000079c5 */ /* 0x000fe20000000000 */
[----:B------:R-:W-:Y:S01]  /*1560*/  UMOV UR9, 0x40000040 ;  /* 0x4000004000097882 */ /* 0x000fe20000000000 */
[----:B------:R-:W-:Y:S01]  /*1570*/  UMOV UR11, 0x40000040 ;  /* 0x40000040000b7882 */ /* 0x000fe20000000000 */
[----:B------:R-:W-:Y:S01]  /*1580*/  ULEA UR8, UR39, UR4, 0xb ;  /* 0x0000000427087291 */ /* 0x000fe2000f8e583f */
[----:B------:R-:W-:Y:S01]  /*1590*/  UMOV UR21, UR9 ;  /* 0x0000000900157c82 */ /* 0x000fe20008000000 */
[----:B------:R-:W-:Y:S01]  /*15a0*/  UMOV UR23, 0x40000040 ;  /* 0x4000004000177882 */ /* 0x000fe20000000000 */
[----:B------:R-:W-:Y:S01]  /*15b0*/  UMOV UR25, UR9 ;  /* 0x0000000900197c82 */ /* 0x000fe20008000000 */
[----:B------:R-:W-:Y:S01]  /*15c0*/  UMOV UR27, 0x40000040 ;  /* 0x40000040001b7882 */ /* 0x000fe20000000000 */
[----:B------:R-:W-:-:S02]  /*15d0*/  UMOV UR17, UR9 ;  /* 0x0000000900117c82 */ /* 0x000fc40008000000 */
[----:B------:R-:W-:Y:S01]  /*15e0*/  UMOV UR20, UR8 ;  /* 0x0000000800147c82 */ /* 0x000fe20008000000 */
[----:B------:R-:W-:Y:S01]  /*15f0*/  UIADD3 UR5, UR5, 0x10100, URZ ;  /* 0x0001010005057890 */ /* 0x000fe2000fffe03f */
[----:B------:R-:W-:Y:S01]  /*1600*/  UMOV UR24, UR8 ;  /* 0x0000000800187c82 */ /* 0x000fe20008000000 */
[----:B------:R-:W-:Y:S02]  /*1610*/  UMOV UR16, UR8 ;  /* 0x0000000800107c82 */ /* 0x000fe40008000000 */
[----:B------:R-:W-:Y:S01]  /*1620*/  USHF.R.U32.HI UR5, URZ, 0x4, UR5 ;  /* 0x000000043f057899 */ /* 0x000fe20008011605 */
[----:B------:R-:W-:Y:S01]  /*1630*/  UMOV UR19, 0x40000040 ;  /* 0x4000004000137882 */ /* 0x000fe20000000000 */
[----:B------:R-:W-:Y:S02]  /*1640*/  UMOV UR12, UR8 ;  /* 0x00000008000c7c82 */ /* 0x000fe40008000000 */
[----:B------:R-:W-:Y:S01]  /*1650*/  ULOP3.LUT UR5, UR5, 0x3fff, URZ, 0xc0, !UPT ;  /* 0x00003fff05057892 */ /* 0x000fe2000f8ec03f */
[----:B------:R-:W-:Y:S01]  /*1660*/  UMOV UR13, UR9 ;  /* 0x00000009000d7c82 */ /* 0x000fe20008000000 */
[----:B------:R-:W-:-:S02]  /*1670*/  UMOV UR15, 0x40000040 ;  /* 0x40000040000f7882 */ /* 0x000fc40000000000 */
[----:B------:R-:W-:-:S04]  /*1680*/  ULOP3.LUT UR5, UR5, 0x10000, URZ, 0xfc, !UPT ;  /* 0x0001000005057892 */ /* 0x000fc8000f8efc3f */
[----:B------:R-:W-:-:S04]  /*1690*/  UIMAD UR6, UR39, 0xe00, UR5 ;  /* 0x00000e00270678a4 */ /* 0x000fc8000f8e0205 */
[----:B------:R-:W-:Y:S02]  /*16a0*/  UIADD3 UR22, UR6, 0x100, URZ ;  /* 0x0000010006167890 */ /* 0x000fe4000fffe03f */
[----:B------:R-:W-:Y:S02]  /*16b0*/  UIADD3 UR26, UR6, 0x200, URZ ;  /* 0x00000200061a7890 */ /* 0x000fe4000fffe03f */
[----:B------:R-:W-:Y:S01]  /*16c0*/  UMOV UR10, UR6 ;  /* 0x00000006000a7c82 */ /* 0x000fe20008000000 */
[----:B------:R-:W-:Y:S01]  /*16d0*/  UIADD3 UR18, UR6, 0x300, URZ ;  /* 0x0000030006127890 */ /* 0x000fe2000fffe03f */
[----:B------:R-:W-:Y:S01]  /*16e0*/  HGMMA.64x32x16.F32 R120, gdesc[UR8], RZ, !UPT, gsb0 ;  /* 0x00600000087879f0 */ /* 0x000fe2000c0008ff */
[----:B------:R-:W-:Y:S02]  /*16f0*/  UIADD3 UR14, UR6, 0x400, URZ ;  /* 0x00000400060e7890 */ /* 0x000fe4000fffe03f */
[----:B------:R-:W-:Y:S02]  /*1700*/  UIADD3 UR7, UR6, 0x500, URZ ;  /* 0x0000050006077890 */ /* 0x000fe4000fffe03f */
[----:B------:R-:W-:Y:S01]  /*1710*/  UIADD3 UR10, UR6, 0x600, URZ ;  /* 0x00000600060a7890 */ /* 0x000fe2000fffe03f */
[----:B------:R-:W-:Y:S01]  /*1720*/  UMOV UR11, 0x40000040 ;  /* 0x40000040000b7882 */ /* 0x000fe20000000000 */
[----:B------:R-:W-:-:S02]  /*1730*/  WARPGROUP.DEPBAR.LE gsb0, 0x0 ;  /* 0x00008000000079c5 */ /* 0x000fc40000010000 */
[----:B------:R-:W-:-:S06]  /*1740*/  WARPGROUP.ARRIVE ;  /* 0x00000000000079c5 */ /* 0x000fcc0000000000 */
[----:B------:R-:W-:Y:S01]  /*1750*/  HGMMA.64x32x16.F32 R104, gdesc[UR20], RZ, !UPT, gsb0 ;  /* 0x00600000146879f0 */ /* 0x000fe2000c0008ff */
[----:B------:R-:W-:Y:S01]  /*1760*/  UIADD3 UR22, UR6, 0x202, URZ ;  /* 0x0000020206167890 */ /* 0x000fe2000fffe03f */
[----:B------:R-:W-:Y:S01]  /*1770*/  UMOV UR23, 0x40000040 ;  /* 0x4000004000177882 */ /* 0x000fe20000000000 */
[----:B------:R-:W-:Y:S02]  /*1780*/  WARPGROUP.DEPBAR.LE gsb0, 0x0 ;  /* 0x00008000000079c5 */ /* 0x000fe40000010000 */
        /* <DEDUP_REMOVED lines=12> */
[----:B------:R-:W-:Y:S01]  /*1850*/  UMOV UR12, UR8 ;  /* 0x00000008000c7c82 */ /* 0x000fe20008000000 */
[----:B------:R-:W-:Y:S01]  /*1860*/  UMOV UR13, UR9 ;  /* 0x00000009000d7c82 */ /* 0x000fe20008000000 */
[----:B------:R-:W-:Y:S01]  /*1870*/  UMOV UR14, UR7 ;  /* 0x00000007000e7c82 */ /* 0x000fe20008000000 */
[----:B------:R-:W-:Y:S01]  /*1880*/  UMOV UR15, 0x40000040 ;  /* 0x40000040000f7882 */ /* 0x000fe20000000000 */
[----:B------:R-:W-:Y:S01]  /*1890*/  UIADD3 UR7, UR6, 0x502, URZ ;  /* 0x0000050206077890 */ /* 0x000fe2000fffe03f */
[----:B------:R-:W-:Y:S02]  /*18a0*/  WARPGROUP.DEPBAR.LE gsb0, 0x0 ;  /* 0x00008000000079c5 */ /* 0x000fe40000010000 */
[----:B------:R-:W-:-:S06]  /*18b0*/  WARPGROUP.ARRIVE ;  /* 0x00000000000079c5 */ /* 0x000fcc0000000000 */
[----:B------:R-:W-:Y:S01]  /*18c0*/  HGMMA.64x32x16.F32 R40, gdesc[UR12], RZ, !UPT, gsb0 ;  /* 0x006000000c2879f0 */ /* 0x000fe2000c0008ff */
[----:B------:R-:W-:Y:S01]  /*18d0*/  UMOV UR12, UR8 ;  /* 0x00000008000c7c82 */ /* 0x000fe20008000000 */
[----:B------:R-:W-:Y:S01]  /*18e0*/  UMOV UR13, UR9 ;  /* 0x00000009000d7c82 */ /* 0x000fe20008000000 */
[----:B------:R-:W-:Y:S01]  /*18f0*/  UMOV UR14, UR10 ;  /* 0x0000000a000e7c82 */ /* 0x000fe20008000000 */
[----:B------:R-:W-:Y:S01]  /*1900*/  UMOV UR15, 0x40000040 ;  /* 0x40000040000f7882 */ /* 0x000fe20000000000 */
[----:B------:R-:W-:Y:S02]  /*1910*/  UIADD3 UR9, UR6, 0x602, URZ ;  /* 0x0000060206097890 */ /* 0x000fe4000fffe03f */
[----:B------:R-:W-:Y:S01]  /*1920*/  UIADD3 UR10, UR6, 0x706, URZ ;  /* 0x00000706060a7890 */ /* 0x000fe2000fffe03f */
[----:B------:R-:W-:Y:S02]  /*1930*/  WARPGROUP.DEPBAR.LE gsb0, 0x0 ;  /* 0x00008000000079c5 */ /* 0x000fe40000010000 */
[----:B------:R-:W-:-:S06]  /*1940*/  WARPGROUP.ARRIVE ;  /* 0x00000000000079c5 */ /* 0x000fcc0000000000 */
[----:B------:R-:W-:Y:S01]  /*1950*/  HGMMA.64x32x16.F32 R24, gdesc[UR12], RZ, !UPT, gsb0 ;  /* 0x006000000c1879f0 */ /* 0x000fe2000c0008ff */
[----:B------:R-:W-:Y:S02]  /*1960*/  UIADD3 UR12, UR8, 0x2, URZ ;  /* 0x00000002080c7890 */ /* 0x000fe4000fffe03f */
[----:B------:R-:W-:Y:S01]  /*1970*/  UIADD3 UR14, UR6, 0x2, URZ ;  /* 0x00000002060e7890 */ /* 0x000fe2000fffe03f */
[----:B------:R-:W-:Y:S01]  /*1980*/  UMOV UR13, 0x40000040 ;  /* 0x40000040000d7882 */ /* 0x000fe20000000000 */
[----:B------:R-:W-:Y:S01]  /*1990*/  UMOV UR15, 0x40000040 ;  /* 0x40000040000f7882 */ /* 0x000fe20000000000 */
[----:B------:R-:W-:Y:S02]  /*19a0*/  UMOV UR25, UR13 ;  /* 0x0000000d00197c82 */ /* 0x000fe40008000000 */
[----:B------:R-:W-:Y:S01]  /*19b0*/  UMOV UR24, UR12 ;  /* 0x0000000c00187c82 */ /* 0x000fe20008000000 */
[----:B------:R-:W-:Y:S01]  /*19c0*/  UMOV UR20, UR12 ;  /* 0x0000000c00147c82 */ /* 0x000fe20008000000 */
[----:B------:R-:W-:Y:S01]  /*19d0*/  UMOV UR21, UR13 ;  /* 0x0000000d00157c82 */ /* 0x000fe20008000000 */
[----:B------:R-:W-:Y:S01]  /*19e0*/  UMOV UR16, UR12 ;  /* 0x0000000c00107c82 */ /* 0x000fe20008000000 */
[----:B------:R-:W-:Y:S01]  /*19f0*/  UMOV UR17, UR13 ;  /* 0x0000000d00117c82 */ /* 0x000fe20008000000 */
[----:B------:R-:W-:-:S02]  /*1a00*/  WARPGROUP.DEPBAR.LE gsb0, 0x0 ;  /* 0x00008000000079c5 */ /* 0x000fc40000010000 */
[----:B------:R-:W-:-:S06]  /*1a10*/  WARPGROUP.ARRIVE ;  /* 0x00000000000079c5 */ /* 0x000fcc0000000000 */
[----:B------:R-:W-:Y:S01]  /*1a20*/  HGMMA.64x32x16.F32 R120, gdesc[UR12], R120, gsb0 ;  /* 0x006000000c7879f0 */ /* 0x000fe20008000878 */
[----:B------:R-:W-:Y:S01]  /*1a30*/  UIADD3 UR14, UR6, 0x402, URZ ;  /* 0x00000402060e7890 */ /* 0x000fe2000fffe03f */
[----:B------:R-:W-:Y:S01]  /*1a40*/  UMOV UR15, 0x40000040 ;  /* 0x40000040000f7882 */ /* 0x000fe20000000000 */
[----:B------:R-:W-:Y:S02]  /*1a50*/  WARPGROUP.DEPBAR.LE gsb0, 0x0 ;  /* 0x00008000000079c5 */ /* 0x000fe40000010000 */
        /* <DEDUP_REMOVED lines=17> */
[----:B------:R-:W-:Y:S01]  /*1b70*/  UMOV UR14, UR7 ;  /* 0x00000007000e7c82 */ /* 0x000fe20008000000 */
[----:B------:R-:W-:Y:S01]  /*1b80*/  UMOV UR15, 0x40000040 ;  /* 0x40000040000f7882 */ /* 0x000fe20000000000 */
[----:B------:R-:W-:Y:S01]  /*1b90*/  UIADD3 UR7, UR6, 0x504, URZ ;  /* 0x0000050406077890 */ /* 0x000fe2000fffe03f */
        /* <DEDUP_REMOVED lines=199> */
[----:B------:R-:W-:Y:S01]  /*2810*/  UIADD3 UR8, UR8, 0x406, URZ ;  /* 0x0000040608087890 */ /* 0x000fe2000fffe03f */
[----:B------:R-:W-:-:S02]  /*2820*/  WARPGROUP.DEPBAR.LE gsb0, 0x0 ;  /* 0x00008000000079c5 */ /* 0x000fc40000010000 */
[----:B------:R-:W-:-:S06]  /*2830*/  WARPGROUP.ARRIVE ;  /* 0x00000000000079c5 */ /* 0x000fcc0000000000 */
[----:B------:R-:W-:Y:S01]  /*2840*/  HGMMA.64x32x16.F32 R120, gdesc[UR12], R120, gsb0 ;  /* 0x006000000c7879f0 */ /* 0x000fe20008000878 */
[----:B------:R-:W-:Y:S01]  /*2850*/  UIADD3 UR14, UR6, 0xb04, URZ ;  /* 0x00000b04060e7890 */ /* 0x000fe2000fffe03f */
[----:B------:R-:W-:Y:S01]  /*2860*/  UMOV UR15, 0x40000040 ;  /* 0x40000040000f7882 */ /* 0x000fe20000000000 */
[----:B------:R-:W-:Y:S02]  /*2870*/  WARPGROUP.DEPBAR.LE gsb0, 0x0 ;  /* 0x00008000000079c5 */ /* 0x000fe40000010000 */
[----:B------:R-:W-:-:S06]  /*2880*/  WARPGROUP.ARRIVE ;  /* 0x00000000000079c5 */ /* 0x000fcc0000000000 */
[----:B------:R-:W-:Y:S03]  /*2890*/  HGMMA.64x32x16.F32 R104, gdesc[UR24], R104, gsb0 ;  /* 0x00600000186879f0 */ /* 0x000fe60008000868 */
[----:B------:R-:W-:Y:S02]  /*28a0*/  WARPGROUP.DEPBAR.LE gsb0, 0x0 ;  /* 0x00008000000079c5 */ /* 0x000fe40000010000 */
[----:B------:R-:W-:-:S06]  /*28b0*/  WARPGROUP.ARRIVE ;  /* 0x00000000000079c5 */ /* 0x000fcc0000000000 */
[----:B------:R-:W-:Y:S01]  /*28c0*/  HGMMA.64x32x16.F32 R88, gdesc[UR20], R88, gsb0 ;  /* 0x00600000145879f0 */ /* 0x000fe20008000858 */
[----:B------:R-:W-:Y:S01]  /*28d0*/  UIADD3 UR22, UR6, 0x906, URZ ;  /* 0x0000090606167890 */ /* 0x000fe2000fffe03f */
[----:B------:R-:W-:Y:S01]  /*28e0*/  UMOV UR20, UR8 ;  /* 0x0000000800147c82 */ /* 0x000fe20008000000 */
[----:B------:R-:W-:Y:S01]  /*28f0*/  UMOV UR23, 0x40000040 ;  /* 0x4000004000177882 */ /* 0x000fe20000000000 */
        /* <DEDUP_REMOVED lines=17> */
[----:B------:R-:W-:Y:S02]  /*2a10*/  UMOV UR9, 0x40000040 ;  /* 0x4000004000097882 */ /* 0x000fe40000000000 */
[----:B------:R-:W-:Y:S01]  /*2a20*/  UMOV UR17, UR9 ;  /* 0x0000000900117c82 */ /* 0x000fe20008000000 */
[----:B------:R-:W-:Y:S01]  /*2a30*/  UMOV UR21, UR9 ;  /* 0x0000000900157c82 */ /* 0x000fe20008000000 */
[----:B------:R-:W-:Y:S02]  /*2a40*/  WARPGROUP.DEPBAR.LE gsb0, 0x0 ;  /* 0x00008000000079c5 */ /* 0x000fe40000010000 */
[----:B------:R-:W-:-:S06]  /*2a50*/  WARPGROUP.ARRIVE ;  /* 0x00000000000079c5 */ /* 0x000fcc0000000000 */
[----:B------:R-:W-:Y:S01]  /*2a60*/  HGMMA.64x32x16.F32 R24, gdesc[UR12], R24, gsb0 ;  /* 0x006000000c1879f0 */ /* 0x000fe20008000818 */
[----:B------:R-:W-:Y:S01]  /*2a70*/  UIADD3 UR14, UR6, 0xa06, URZ ;  /* 0x00000a06060e7890 */ /* 0x000fe2000fffe03f */
[----:B------:R-:W-:Y:S01]  /*2a80*/  UMOV UR12, UR8 ;  /* 0x00000008000c7c82 */ /* 0x000fe20008000000 */
[----:B------:R-:W-:Y:S01]  /*2a90*/  UMOV UR13, UR9 ;  /* 0x00000009000d7c82 */ /* 0x000fe20008000000 */
[----:B------:R-:W-:Y:S01]  /*2aa0*/  UMOV UR15, 0x40000040 ;  /* 0x40000040000f7882 */ /* 0x000fe20000000000 */
[----:B------:R-:W-:Y:S02]  /*2ab0*/  WARPGROUP.DEPBAR.LE gsb0, 0x0 ;  /* 0x00008000000079c5 */ /* 0x000fe40000010000 */
[----:B------:R-:W-:-:S06]  /*2ac0*/  WARPGROUP.ARRIVE ;  /* 0x00000000000079c5 */ /* 0x000fcc0000000000 */
[----:B------:R-:W-:Y:S01]  /*2ad0*/  HGMMA.64x32x16.F32 R120, gdesc[UR8], R120, gsb0 ;  /* 0x00600000087879f0 */ /* 0x000fe20008000878 */
[----:B------:R-:W-:Y:S01]  /*2ae0*/  UIADD3 UR10, UR6, 0xb06, URZ ;  /* 0x00000b06060a7890 */ /* 0x000fe2000fffe03f */
[----:B------:R-:W-:Y:S01]  /*2af0*/  UMOV UR11, 0x40000040 ;  /* 0x40000040000b7882 */ /* 0x000fe20000000000 */
[----:B------:R-:W-:Y:S01]  /*2b00*/  UIADD3 UR6, UR6, 0xd06, URZ ;  /* 0x00000d0606067890 */ /* 0x000fe2000fffe03f */
[----:B------:R-:W-:Y:S02]  /*2b10*/  WARPGROUP.DEPBAR.LE gsb0, 0x0 ;  /* 0x00008000000079c5 */ /* 0x000fe40000010000 */
[----:B------:R-:W-:-:S06]  /*2b20*/  WARPGROUP.ARRIVE ;  /* 0x00000000000079c5 */ /* 0x000fcc0000000000 */
[----:B------:R-:W-:Y:S03]  /*2b30*/  HGMMA.64x32x16.F32 R104, gdesc[UR16], R104, gsb0 ;  /* 0x00600000106879f0 */ /* 0x000fe60008000868 */
        /* <DEDUP_REMOVED lines=8> */
[----:B------:R-:W-:Y:S01]  /*2bc0*/  HGMMA.64x32x16.F32 R56, gdesc[UR8], R56, gsb0 ;  /* 0x00600000083879f0 */ /* 0x000fe20008000838 */
[----:B------:R-:W-:Y:S01]  /*2bd0*/  UMOV UR10, UR7 ;  /* 0x00000007000a7c82 */ /* 0x000fe20008000000 */
[----:B------:R-:W-:Y:S01]  /*2be0*/  UMOV UR11, 0x40000040 ;  /* 0x40000040000b7882 */ /* 0x000fe20000000000 */
[----:B------:R-:W-:Y:S02]  /*2bf0*/  WARPGROUP.DEPBAR.LE gsb0, 0x0 ;  /* 0x00008000000079c5 */ /* 0x000fe40000010000 */
[----:B------:R-:W-:-:S06]  /*2c00*/  WARPGROUP.ARRIVE ;  /* 0x00000000000079c5 */ /* 0x000fcc0000000000 */
[----:B------:R-:W-:Y:S01]  /*2c10*/  HGMMA.64x32x16.F32 R40, gdesc[UR8], R40, gsb0 ;  /* 0x00600000082879f0 */ /* 0x000fe20008000828 */
[----:B------:R-:W-:Y:S01]  /*2c20*/  UMOV UR10, UR6 ;  /* 0x00000006000a7c82 */ /* 0x000fe20008000000 */
[----:B------:R-:W-:Y:S01]  /*2c30*/  UMOV UR11, 0x40000040 ;  /* 0x40000040000b7882 */ /* 0x000fe20000000000 */
[----:B------:R-:W-:Y:S02]  /*2c40*/  WARPGROUP.DEPBAR.LE gsb0, 0x0 ;  /* 0x00008000000079c5 */ /* 0x000fe40000010000 */
[----:B------:R-:W-:-:S06]  /*2c50*/  WARPGROUP.ARRIVE ;  /* 0x00000000000079c5 */ /* 0x000fcc0000000000 */
[----:B------:R-:W-:Y:S03]  /*2c60*/  HGMMA.64x32x16.F32 R24, gdesc[UR8], R24, gsb0 ;  /* 0x00600000081879f0 */ /* 0x000fe60008000818 */
[----:B------:R-:W-:Y:S02]  /*2c70*/  WARPGROUP.DEPBAR.LE gsb0, 0x0 ;  /* 0x00008000000079c5 */ /* 0x000fe40000010000 */
[----:B------:R-:W-:Y:S05]  /*2c80*/  @!P1 BRA `(.L_x_22) ;  /* 0x0000001800149947 */ /* 0x000fea0003800000 */
[----:B------:R-:W-:Y:S02]  /*2c90*/  UIADD3 UR6, UR39, 0x1, URZ ;  /* 0x0000000127067890 */ /* 0x000fe4000fffe03f */
[----:B------:R-:W-:Y:S02]  /*2ca0*/  IMAD.U32 R3, RZ, RZ, UR39 ;  /* 0x00000027ff037e24 */ /* 0x000fe4000f8e00ff */
[----:B------:R-:W-:-:S04]  /*2cb0*/  UISETP.NE.AND UP0, UPT, UR6, 0x2, UPT ;  /* 0x000000020600788c */ /* 0x000fc8000bf05270 */
[----:B------:R-:W-:Y:S02]  /*2cc0*/  USEL UR7, URZ, 0x1, UP0 ;  /* 0x000000013f077887 */ /* 0x000fe40008000000 */
[----:B------:R-:W-:Y:S02]  /*2cd0*/  USEL UR6, UR6, URZ, UP0 ;  /* 0x0000003f06067287 */ /* 0x000fe40008000000 */
[----:B------:R-:W-:-:S06]  /*2ce0*/  ULOP3.LUT UR7, UR38, UR7, URZ, 0x3c, !UPT ;  /* 0x0000000726077292 */ /* 0x000fcc000f8e3c3f */
[----:B------:R-:W-:-:S07]  /*2cf0*/  IMAD.U32 R7, RZ, RZ, UR7 ;  /* 0x00000007ff077e24 */ /* 0x000fce000f8e00ff */
.L_x_29:
[----:B------:R-:W-:Y:S05]  /*2d00*/  @!P0 BRA `(.L_x_23) ;  /* 0x0000000000048947 */ /* 0x000fea0003800000 */
[----:B------:R-:W-:Y:S01]  /*2d10*/  BPT.TRAP 0x1 ;  /* 0x000000040000795c */ /* 0x000fe20000300000 */
.L_x_23:
[----:B------:R-:W2:Y:S01]  /*2d20*/  S2UR UR8, SR_CgaCtaId ;  /* 0x00000000000879c3 */ /* 0x000ea20000008800 */
[----:B------:R-:W-:Y:S01]  /*2d30*/  UMOV UR7, 0x400 ;  /* 0x0000040000077882 */ /* 0x000fe20000000000 */
[----:B01----:R-:W-:Y:S01]  /*2d40*/  IMAD.U32 R5, RZ, RZ, UR6 ;  /* 0x00000006ff057e24 */ /* 0x003fe2000f8e00ff */
[----:B------:R-:W-:Y:S01]  /*2d50*/  SHF.L.U32 R4, R7, 0x1f, RZ ;  /* 0x0000001f07047819 */ /* 0x000fe200000006ff */
[----:B--2---:R-:W-:-:S06]  /*2d60*/  ULEA UR7, UR8, UR7, 0x18 ;  /* 0x0000000708077291 */ /* 0x004fcc000f8ec03f */
[----:B------:R-:W-:-:S04]  /*2d70*/  IMAD.U32 R6, RZ, RZ, UR7 ;  /* 0x00000007ff067e24 */ /* 0x000fc8000f8e00ff */
[----:B------:R-:W-:-:S04]  /*2d80*/  IMAD R5, R5, 0x8, R6 ;  /* 0x0000000805057824 */ /* 0x000fc800078e0206 */
[----:B------:R0:W1:Y:S01]  /*2d90*/  SYNCS.PHASECHK.TRANS64.TRYWAIT P1, [R5+URZ], R4 ;  /* 0x00000004050075a7 */ /* 0x000062000802017f */
[----:B------:R-:W-:Y:S05]  /*2da0*/  @!P0 BRA `(.L_x_24) ;  /* 0x0000000000048947 */ /* 0x000fea0003800000 */
[----:B------:R-:W-:Y:S01]  /*2db0*/  BPT.TRAP 0x1 ;  /* 0x000000040000795c */ /* 0x000fe20000300000 */
.L_x_24:
[----:B-1----:R-:W-:Y:S05]  /*2dc0*/  @P1 BRA `(.L_x_25) ;  /* 0x0000000000081947 */ /* 0x002fea0003800000 */
[----:B------:R-:W1:Y:S02]  /*2dd0*/  SYNCS.PHASECHK.TRANS64.TRYWAIT P1, [R5+URZ], R4 ;  /* 0x00000004050075a7 */ /* 0x000e64000802017f */
[----:B-1----:R-:W-:Y:S05]  /*2de0*/  @!P1 BRA `(.L_x_26) ;  /* 0x000000a800989947 */ /* 0x002fea0003800000 */
.L_x_25:
[----:B------:R-:W-:Y:S01]  /*2df0*/  ULEA UR10, UR6, UR4, 0xb ;  /* 0x00000004060a7291 */ /* 0x000fe2000f8e583f */
[----:B------:R-:W-:Y:S01]  /*2e00*/  WARPGROUP.ARRIVE ;  /* 0x00000000000079c5 */ /* 0x000fe20000000000 */
[----:B------:R-:W-:Y:S01]  /*2e10*/  UIMAD UR8, UR6, 0xe00, UR5 ;  /* 0x00000e00060878a4 */ /* 0x000fe2000f8e0205 */
[----:B------:R-:W-:Y:S01]  /*2e20*/  UMOV UR13, 0x40000040 ;  /* 0x40000040000d7882 */ /* 0x000fe20000000000 */
[----:B------:R-:W-:Y:S02]  /*2e30*/  UMOV UR15, 0x40000040 ;  /* 0x40000040000f7882 */ /* 0x000fe40000000000 */
[----:B------:R-:W-:Y:S01]  /*2e40*/  UIADD3 UR7, UR8, 0x100, URZ ;  /* 0x0000010008077890 */ /* 0x000fe2000fffe03f */
[----:B------:R-:W-:Y:S02]  /*2e50*/  UMOV UR12, UR10 ;  /* 0x0000000a000c7c82 */ /* 0x000fe40008000000 */
[----:B------:R-:W-:Y:S01]  /*2e60*/  UMOV UR14, UR8 ;  /* 0x00000008000e7c82 */ /* 0x000fe20008000000 */
[----:B------:R-:W-:Y:S01]  /*2e70*/  UIADD3 UR9, UR8, 0x200, URZ ;  /* 0x0000020008097890 */ /* 0x000fe2000fffe03f */
[----:B------:R-:W-:Y:S01]  /*2e80*/  HGMMA.64x32x16.F32 R120, gdesc[UR12], R120, gsb0 ;  /* 0x006000000c7879f0 */ /* 0x000fe20008000878 */
[----:B------:R-:W-:Y:S01]  /*2e90*/  UMOV UR15, 0x40000040 ;  /* 0x40000040000f7882 */ /* 0x000fe20000000000 */
[----:B------:R-:W-:Y:S01]  /*2ea0*/  UMOV UR14, UR7 ;  /* 0x00000007000e7c82 */ /* 0x000fe20008000000 */
[----:B------:R-:W-:-:S02]  /*2eb0*/  UIADD3 UR11, UR8, 0x300, URZ ;  /* 0x00000300080b7890 */ /* 0x000fc4000fffe03f */
        /* <DEDUP_REMOVED lines=291> */
[----:B------:R-:W-:Y:S02]  /*40f0*/  UIADD3 UR12, UR10, 0x406, URZ ;  /* 0x000004060a0c7890 */ /* 0x000fe4000fffe03f */
[----:B------:R-:W-:Y:S01]  /*4100*/  UIADD3 UR14, UR8, 0x706, URZ ;  /* 0x00000706080e7890 */ /* 0x000fe2000fffe03f */
[----:B------:R-:W-:Y:S01]  /*4110*/  UMOV UR13, 0x40000040 ;  /* 0x40000040000d7882 */ /* 0x000fe20000000000 */
        /* <DEDUP_REMOVED lines=13> */
[----:B------:R-:W-:Y:S02]  /*41f0*/  UIADD3 UR9, UR8, 0xc06, URZ ;  /* 0x00000c0608097890 */ /* 0x000fe4000fffe03f */
        /* <DEDUP_REMOVED lines=26> */
[----:B------:R-:W-:Y:S01]  /*43a0*/  BPT.TRAP 0x1 ;  /* 0x000000040000795c */ /* 0x000fe20000300000 */
.L_x_27:
[----:B------:R-:W-:-:S13]  /*43b0*/  ISETP.NE.AND P1, PT, R23, RZ, PT ;  /* 0x000000ff1700720c */ /* 0x000fda0003f25270 */
[----:B01----:R-:W-:-:S04]  /*43c0*/  @P1 IMAD R4, R3, 0x8, R6 ;  /* 0x0000000803041824 */ /* 0x003fc800078e0206 */
[----:B------:R-:W-:-:S05]  /*43d0*/  @P1 VIADD R5, R4, 0x10 ;  /* 0x0000001004051836 */ /* 0x000fca0000000000 */
[----:B------:R-:W-:-:S04]  /*43e0*/  @P1 PRMT R5, R22, 0x654, R5 ;  /* 0x0000065416051816 */ /* 0x000fc80000000005 */
[----:B------:R0:W-:Y:S01]  /*43f0*/  @P1 SYNCS.ARRIVE.TRANS64.RED.A1T0 RZ, [R5+URZ], RZ ;  /* 0x000000ff05ff19a7 */ /* 0x0001e2000810043f */
[----:B------:R-:W-:-:S13]  /*4400*/  ISETP.GT.U32.AND P1, PT, R19, 0x1, PT ;  /* 0x000000011300780c */ /* 0x000fda0003f24070 */
[----:B0-----:R-:W-:Y:S05]  /*4410*/  @P1 BRA `(.L_x_28) ;  /* 0x0000000000041947 */ /* 0x001fea0003800000 */
[----:B------:R-:W-:Y:S01]  /*4420*/  BPT.TRAP 0x1 ;  /* 0x000000040000795c */ /* 0x000fe20000300000 */
.L_x_28:
[----:B------:R-:W-:Y:S01]  /*4430*/  UIADD3 UR6, UR6, 0x1, URZ ;  /* 0x0000000106067890 */ /* 0x000fe2000fffe03f */
[C---:B------:R-:W-:Y:S01]  /*4440*/  ISETP.GT.AND P2, PT, R0.reuse, 0x1, PT ;  /* 0x000000010000780c */ /* 0x040fe20003f44270 */
[----:B------:R-:W-:Y:S02]  /*4450*/  VIADD R3, R3, 0x1 ;  /* 0x0000000103037836 */ /* 0x000fe40000000000 */
[----:B------:R-:W-:Y:S01]  /*4460*/  UISETP.NE.AND UP0, UPT, UR6, 0x2, UPT ;  /* 0x000000020600788c */ /* 0x000fe2000bf05270 */
[----:B------:R-:W-:Y:S02]  /*4470*/  VIADD R0, R0, 0xffffffff ;  /* 0xffffffff00007836 */ /* 0x000fe40000000000 */
[C---:B------:R-:W-:Y:S01]  /*4480*/  ISETP.NE.AND P1, PT, R3.reuse, 0x2, PT ;  /* 0x000000020300780c */ /* 0x040fe20003f25270 */
[----:B------:R-:W-:Y:S02]  /*4490*/  USEL UR7, URZ, 0x1, UP0 ;  /* 0x000000013f077887 */ /* 0x000fe40008000000 */
[----:B------:R-:W-:Y:S01]  /*44a0*/  USEL UR6, UR6, URZ, UP0 ;  /* 0x0000003f06067287 */ /* 0x000fe20008000000 */
[----:B------:R-:W-:-:S03]  /*44b0*/  SEL R3, R3, RZ, P1 ;  /* 0x000000ff03037207 */ /* 0x000fc60000800000 */
[----:B------:R-:W-:Y:S01]  /*44c0*/  LOP3.LUT R7, R7, UR7, RZ, 0x3c, !PT ;  /* 0x0000000707077c12 */ /* 0x000fe2000f8e3cff */
[----:B------:R-:W-:Y:S07]  /*44d0*/  @P2 BRA `(.L_x_29) ;  /* 0xffffffe800082947 */ /* 0x000fee000383ffff */
.L_x_22:
[----:B------:R-:W2:Y:S02]  /*44e0*/  LDC R0, c[0x0][0x28c] ;  /* 0x0000a300ff007b82 */ /* 0x000ea40000000800 */
[----:B--2---:R-:W-:-:S13]  /*44f0*/  ISETP.GE.AND P1, PT, R0, 0x1, PT ;  /* 0x000000010000780c */ /* 0x004fda0003f26270 */
[----:B------:R-:W-:Y:S05]  /*4500*/  @!P1 BRA `(.L_x_30) ;  /* 0x0000000000409947 */ /* 0x000fea0003800000 */
[----:B------:R-:W-:Y:S05]  /*4510*/  @!P0 BRA `(.L_x_31) ;  /* 0x0000000000048947 */ /* 0x000fea0003800000 */
[----:B------:R-:W-:Y:S01]  /*4520*/  BPT.TRAP 0x1 ;  /* 0x000000040000795c */ /* 0x000fe20000300000 */
.L_x_31:
[----:B------:R-:W-:Y:S01]  /*4530*/  ISETP.NE.AND P0, PT, R23, RZ, PT ;  /* 0x000000ff1700720c */ /* 0x000fe20003f05270 */
[----:B------:R-:W-:-:S12]  /*4540*/  UISETP.LT.AND UP1, UPT, UR40, 0x1, UPT ;  /* 0x000000012800788c */ /* 0x000fd8000bf21270 */
[----:B------:R-:W-:-:S05]  /*4550*/  VOTEU.ANY UP0, P0 ;  /* 0x00000000003f7886 */ /* 0x000fca0000000100 */
[----:B------:R-:W-:-:S04]  /*4560*/  @UP0 USEL UR4, UR40, 0x1, UP1 ;  /* 0x0000000128040887 */ /* 0x000fc80008800000 */
[----:B------:R-:W-:-:S06]  /*4570*/  @UP0 UIADD3 UR4, UR39, UR40, -UR4 ;  /* 0x0000002827040290 */ /* 0x000fcc000fffe804 */
[----:B------:R-:W-:-:S04]  /*4580*/  IMAD.U32 R0, RZ, RZ, UR4 ;  /* 0x00000004ff007e24 */ /* 0x000fc8000f8e00ff */
[----:B------:R-:W-:-:S05]  /*4590*/  @P0 IMAD.SHL.U32 R0, R0, 0x8, RZ ;  /* 0x0000000800000824 */ /* 0x000fca00078e00ff */
[----:B------:R-:W-:-:S04]  /*45a0*/  @P0 LOP3.LUT R0, R0, 0x8, RZ, 0xc0, !PT ;  /* 0x0000000800000812 */ /* 0x000fc800078ec0ff */
[----:B------:R-:W-:-:S04]  /*45b0*/  @P0 IADD3 R3, R6, 0x10, R0 ;  /* 0x0000001006030810 */ /* 0x000fc80007ffe000 */
[----:B------:R-:W-:-:S04]  /*45c0*/  @P0 PRMT R3, R22, 0x654, R3 ;  /* 0x0000065416030816 */ /* 0x000fc80000000003 */
[----:B------:R2:W-:Y:S01]  /*45d0*/  @P0 SYNCS.ARRIVE.TRANS64.RED.A1T0 RZ, [R3+URZ], RZ ;  /* 0x000000ff03ff09a7 */ /* 0x0005e2000810043f */
[----:B------:R-:W-:-:S13]  /*45e0*/  ISETP.GT.U32.AND P0, PT, R19, 0x1, PT ;  /* 0x000000011300780c */ /* 0x000fda0003f04070 */
[----:B--2---:R-:W-:Y:S05]  /*45f0*/  @P0 BRA `(.L_x_30) ;  /* 0x0000000000040947 */ /* 0x004fea0003800000 */
[----:B------:R-:W-:Y:S01]  /*4600*/  BPT.TRAP 0x1 ;  /* 0x000000040000795c */ /* 0x000fe20000300000 */
.L_x_30:
[----:B------:R-:W2:Y:S01]  /*4610*/  LDC R7, c[0x0][0x288] ;  /* 0x0000a200ff077b82 */ /* 0x000ea20000000800 */
[--C-:B------:R-:W-:Y:S01]  /*4620*/  SHF.R.U32.HI R0, RZ, 0x7, R18.reuse ;  /* 0x00000007ff007819 */ /* 0x100fe20000011612 */
[----:B------:R-:W-:Y:S01]  /*4630*/  UIADD3 UR39, UR40, UR39, URZ ;  /* 0x0000002728277290 */ /* 0x000fe2000fffe03f */
[----:B01----:R-:W-:Y:S01]  /*4640*/  LOP3.LUT R4, R18, 0x60, RZ, 0xc0, !PT ;  /* 0x0000006012047812 */ /* 0x003fe200078ec0ff */
[----:B------:R-:W-:Y:S01]  /*4650*/  IMAD R9, R141, 0xe0, RZ ;  /* 0x000000e08d097824 */ /* 0x000fe200078e02ff */
[----:B------:R-:W-:Y:S01]  /*4660*/  LOP3.LUT R0, R0, 0x1, RZ, 0xc0, !PT ;  /* 0x0000000100007812 */ /* 0x000fe200078ec0ff */
[----:B------:R-:W-:Y:S01]  /*4670*/  USHF.R.U32.HI UR4, URZ, 0x1, UR39 ;  /* 0x000000013f047899 */ /* 0x000fe20008011627 */
[----:B------:R-:W-:Y:S01]  /*4680*/  SHF.R.U32.HI R3, RZ, 0x2, R18 ;  /* 0x00000002ff037819 */ /* 0x000fe20000011612 */
[----:B------:R-:W-:Y:S01]  /*4690*/  IMAD.SHL.U32 R11, R140, 0x80, RZ ;  /* 0x000000808c0b7824 */ /* 0x000fe200078e00ff */
[----:B------:R-:W-:Y:S01]  /*46a0*/  SHF.R.U32.HI R6, RZ, 0x1, R4 ;  /* 0x00000001ff067819 */ /* 0x000fe20000011604 */
[----:B------:R-:W-:Y:S01]  /*46b0*/  IMAD.SHL.U32 R4, R0, 0x40, RZ ;  /* 0x0000004000047824 */ /* 0x000fe200078e00ff */
[----:B------:R-:W-:Y:S01]  /*46c0*/  LOP3.LUT R3, R3, 0x7, RZ, 0xc0, !PT ;  /* 0x0000000703037812 */ /* 0x000fe200078ec0ff */
[----:B------:R-:W-:Y:S01]  /*46d0*/  ULOP3.LUT UR4, UR4, 0x1, URZ, 0xc0, !UPT ;  /* 0x0000000104047892 */ /* 0x000fe2000f8ec03f */
[----:B------:R-:W-:Y:S01]  /*46e0*/  IMAD.SHL.U32 R12, R18, 0x2, RZ ;  /* 0x00000002120c7824 */ /* 0x000fe200078e00ff */
[----:B------:R-:W-:Y:S01]  /*46f0*/  ULDC UR8, c[0x0][0x284] ;  /* 0x0000a10000087ab9 */ /* 0x000fe20000000800 */
[--C-:B------:R-:W-:Y:S01]  /*4700*/  IADD3 R5, RZ, -R6, -R3.reuse ;  /* 0x80000006ff057210 */ /* 0x100fe20007ffe803 */
[----:B------:R-:W-:Y:S01]  /*4710*/  UISETP.GT.U32.AND UP1, UPT, UR39, 0x1, UPT ;  /* 0x000000012700788c */ /* 0x000fe2000bf24070 */
[----:B------:R-:W-:Y:S01]  /*4720*/  LOP3.LUT R3, R4, 0x40, R3, 0xe2, !PT ;  /* 0x0000004004037812 */ /* 0x000fe200078ee203 */
[----:B------:R-:W-:Y:S01]  /*4730*/  UISETP.NE.U32.AND UP0, UPT, UR4, 0x1, UPT ;  /* 0x000000010400788c */ /* 0x000fe2000bf05070 */
[----:B------:R-:W-:Y:S01]  /*4740*/  LOP3.LUT R4, R18, 0x3, RZ, 0xc0, !PT ;  /* 0x0000000312047812 */ /* 0x000fe200078ec0ff */
[----:B------:R-:W-:Y:S01]  /*4750*/  ULDC.64 UR6, c[0x0][0x5d0] ;  /* 0x0001740000067ab9 */ /* 0x000fe20000000a00 */
[----:B------:R-:W-:Y:S01]  /*4760*/  SHF.R.S32.HI R143, RZ, 0x1f, R139 ;  /* 0x0000001fff8f7819 */ /* 0x000fe2000001148b */
[----:B------:R-:W-:Y:S01]  /*4770*/  UISETP.LT.U32.AND UP1, UPT, UR40, 0x2, UP1 ;  /* 0x000000022800788c */ /* 0x000fe20008f21070 */
[C---:B------:R-:W-:Y:S01]  /*4780*/  LOP3.LUT R12, R9.reuse, 0x6, R12, 0xf8, !PT ;  /* 0x00000006090c7812 */ /* 0x040fe200078ef80c */
[----:B------:R-:W-:Y:S01]  /*4790*/  UISETP.GT.U32.AND UP0, UPT, UR40, 0x1, !UP0 ;  /* 0x000000012800788c */ /* 0x000fe2000c704070 */
[----:B--2---:R-:W-:Y:S01]  /*47a0*/  ISETP.GE.AND P0, PT, R9, R7, PT ;  /* 0x000000070900720c */ /* 0x004fe20003f06270 */
[----:B------:R-:W-:Y:S01]  /*47b0*/  IMAD R10, R4, -0x2, R7 ;  /* 0xfffffffe040a7824 */ /* 0x000fe200078e0207 */
[----:B------:R-:W-:Y:S01]  /*47c0*/  SHF.R.S32.HI R13, RZ, 0x1f, R12 ;  /* 0x0000001fff0d7819 */ /* 0x000fe2000001140c */
[----:B------:R-:W-:Y:S01]  /*47d0*/  IMAD R4, R143, UR6, RZ ;  /* 0x000000068f047c24 */ /* 0x000fe2000f8e02ff */
[----:B------:R-:W-:Y:S01]  /*47e0*/  ISETP.GE.OR P0, PT, R11, UR8, P0 ;  /* 0x000000080b007c0c */ /* 0x000fe20008706670 */
[----:B------:R-:W-:Y:S01]  /*47f0*/  IMAD.WIDE R140, R140, 0x80, RZ ;  /* 0x000000808c8c7825 */ /* 0x000fe200078e02ff */
[----:B------:R-:W-:-:S02]  /*4800*/  USEL UR5, URZ, 0x1, !UP1 ;  /* 0x000000013f057887 */ /* 0x000fc4000c800000 */
[----:B------:R-:W-:Y:S01]  /*4810*/  USEL UR4, URZ, 0x1, !UP0 ;  /* 0x000000013f047887 */ /* 0x000fe2000c000000 */
[----:B------:R-:W-:Y:S01]  /*4820*/  IMAD R0, R0, -0x40, R5 ;  /* 0xffffffc000007824 */ /* 0x000fe200078e0205 */
[----:B------:R-:W-:Y:S01]  /*4830*/  LOP3.LUT R153, R140, R3, R6, 0xfe, !PT ;  /* 0x000000038c997212 */ /* 0x000fe200078efe06 */
[C---:B------:R-:W-:Y:S01]  /*4840*/  IMAD R7, R139.reuse, UR7, R4 ;  /* 0x000000078b077c24 */ /* 0x040fe2000f8e0204 */
[----:B------:R-:W-:Y:S01]  /*4850*/  ULOP3.LUT UR39, UR39, 0x1, URZ, 0xc0, !UPT ;  /* 0x0000000127277892 */ /* 0x000fe2000f8ec03f */
[----:B------:R-:W-:Y:S01]  /*4860*/  IMAD.WIDE.U32 R4, R139, UR6, R12 ;  /* 0x000000068b047c25 */ /* 0x000fe2000f8e000c */
[----:B------:R-:W-:Y:S01]  /*4870*/  ULOP3.LUT UR38, UR4, UR38, UR5, 0x96, !UPT ;  /* 0x0000002604267292 */ /* 0x000fe2000f8e9605 */
[----:B------:R-:W-:Y:S02]  /*4880*/  IADD3 R3, -R11, UR8, R0 ;  /* 0x000000080b037c10 */ /* 0x000fe4000fffe100 */
[----:B------:R-:W-:Y:S02]  /*4890*/  IMAD.IADD R7, R5, 0x1, R7 ;  /* 0x0000000105077824 */ /* 0x000fe400078e0207 */
[----:B------:R-:W-:-:S02]  /*48a0*/  IMAD.IADD R10, R10, 0x1, -R9 ;  /* 0x000000010a0a7824 */ /* 0x000fc400078e0a09 */
[----:B------:R-:W-:Y:S02]  /*48b0*/  IMAD.MOV.U32 R0, RZ, RZ, -0x1 ;  /* 0xffffffffff007424 */ /* 0x000fe400078e00ff */
[----:B------:R-:W-:Y:S01]  /*48c0*/  IMAD.MOV.U32 R6, RZ, RZ, R4 ;  /* 0x000000ffff067224 */ /* 0x000fe200078e0004 */
[----:B------:R-:W-:Y:S06]  /*48d0*/  @P0 BRA `(.L_x_32) ;  /* 0x0000007000cc0947 */ /* 0x000fec0003800000 */
[----:B------:R-:W0:Y:S01]  /*48e0*/  LDC.64 R4, c[0x0][0x5c8] ;  /* 0x00017200ff047b82 */ /* 0x000e220000000a00 */
[----:B-----5:R-:W-:Y:S01]  /*48f0*/  FSETP.NEU.AND P0, PT, R137, RZ, PT ;  /* 0x000000ff8900720b */ /* 0x020fe20003f0d000 */
[----:B------:R-:W-:Y:S01]  /*4900*/  BSSY B0, `(.L_x_32) ;  /* 0x0000730000007945 */ /* 0x000fe20003800000 */
[----:B------:R-:W-:-:S04]  /*4910*/  ISETP.GT.AND P1, PT, R10, RZ, PT ;  /* 0x000000ff0a00720c */ /* 0x000fc80003f24270 */
[----:B------:R-:W-:Y:S01]  /*4920*/  ISETP.GT.AND P2, PT, R3, RZ, P1 ;  /* 0x000000ff0300720c */ /* 0x000fe20000f44270 */
[-C--:B0-----:R-:W-:Y:S02]  /*4930*/  IMAD R8, R141, R4.reuse, RZ ;  /* 0x000000048d087224 */ /* 0x081fe400078e02ff */
[----:B------:R-:W-:-:S04]  /*4940*/  IMAD.WIDE.U32 R6, R153, R4, R6 ;  /* 0x0000000499067225 */ /* 0x000fc800078e0006 */
[----:B------:R-:W-:-:S04]  /*4950*/  IMAD R9, R153, R5, R8 ;  /* 0x0000000599097224 */ /* 0x000fc800078e0208 */
[----:B------:R-:W-:Y:S01]  /*4960*/  IMAD.IADD R9, R7, 0x1, R9 ;  /* 0x0000000107097824 */ /* 0x000fe200078e0209 */
[----:B------:R-:W-:Y:S06]  /*4970*/  @!P0 BRA `(.L_x_33) ;  /* 0x0000004800f88947 */ /* 0x000fec0003800000 */
[----:B------:R-:W0:Y:S01]  /*4980*/  LDC.64 R20, c[0x0][0x5b8] ;  /* 0x00016e00ff147b82 */ /* 0x000e220000000a00 */
[----:B------:R-:W-:-:S07]  /*4990*/  ULDC.64 UR4, c[0x0][0x5c0] ;  /* 0x0001700000047ab9 */ /* 0x000fce0000000a00 */
[----:B------:R-:W1:Y:S08]  /*49a0*/  LDC.64 R150, c[0x0][0x5b0] ;  /* 0x00016c00ff967b82 */ /* 0x000e700000000a00 */
[----:B------:R-:W2:Y:S01]  /*49b0*/  LDC.64 R14, c[0x0][0x5a8] ;  /* 0x00016a00ff0e7b82 */ /* 0x000ea20000000a00 */
[-C--:B0-----:R-:W-:Y:S02]  /*49c0*/  IMAD R8, R143, R20.reuse, RZ ;  /* 0x000000148f087224 */ /* 0x081fe400078e02ff */
[----:B------:R-:W-:-:S04]  /*49d0*/  IMAD.WIDE.U32 R146, R139, R20, R12 ;  /* 0x000000148b927225 */ /* 0x000fc800078e000c */
[----:B------:R-:W-:Y:S02]  /*49e0*/  IMAD R149, R139, R21, R8 ;  /* 0x000000158b957224 */ /* 0x000fe400078e0208 */
[-C--:B-1----:R-:W-:Y:S02]  /*49f0*/  IMAD R140, R141, R150.reuse, RZ ;  /* 0x000000968d8c7224 */ /* 0x082fe400078e02ff */
[----:B------:R-:W-:Y:S02]  /*4a00*/  IMAD.IADD R143, R147, 0x1, R149 ;  /* 0x00000001938f7824 */ /* 0x000fe400078e0295 */
[----:B------:R-:W-:Y:S02]  /*4a10*/  IMAD.MOV.U32 R142, RZ, RZ, R146 ;  /* 0x000000ffff8e7224 */ /* 0x000fe400078e0092 */
[C---:B------:R-:W-:Y:S02]  /*4a20*/  IMAD R21, R153.reuse, R151, R140 ;  /* 0x0000009799157224 */ /* 0x040fe400078e028c */
[----:B------:R-:W-:-:S04]  /*4a30*/  IMAD.WIDE.U32 R140, R153, R150, R142 ;  /* 0x00000096998c7225 */ /* 0x000fc800078e008e */
[----:B------:R-:W-:Y:S01]  /*4a40*/  IMAD.IADD R7, R141, 0x1, R21 ;  /* 0x000000018d077824 */ /* 0x000fe200078e0215 */
[----:B--2---:R-:W-:-:S04]  /*4a50*/  LEA R144, P0, R140, R14, 0x1 ;  /* 0x0000000e8c907211 */ /* 0x004fc800078008ff */
[----:B------:R-:W-:-:S05]  /*4a60*/  LEA.HI.X R145, R140, R15, R7, 0x1, P0 ;  /* 0x0000000f8c917211 */ /* 0x000fca00000f0c07 */
[----:B------:R-:W2:Y:S01]  /*4a70*/  @P2 LDG.E.LTC128B.U16 R11, desc[UR36][R144.64] ;  /* 0x00000024900b2981 */ /* 0x000ea2000c1e1520 */
[----:B------:R-:W-:Y:S01]  /*4a80*/  IMAD.WIDE.U32 R140, R153, R150, R12 ;  /* 0x00000096998c7225 */ /* 0x000fe200078e000c */
[----:B------:R-:W-:Y:S03]  /*4a90*/  BSSY B1, `(.L_x_34) ;  /* 0x0000013000017945 */ /* 0x000fe60003800000 */
[----:B------:R-:W-:Y:S02]  /*4aa0*/  IMAD.IADD R141, R21, 0x1, R141 ;  /* 0x00000001158d7824 */ /* 0x000fe400078e028d */
[----:B------:R-:W-:-:S04]  /*4ab0*/  IMAD.WIDE.U32 R140, R139, R20, R140 ;  /* 0x000000148b8c7225 */ /* 0x000fc800078e008c */
[----:B--2---:R-:W-:-:S05]  /*4ac0*/  HADD2.F32 R8, -RZ, R11.H0_H0 ;  /* 0x2000000bff087230 */ /* 0x004fca0000004100 */
[----:B------:R-:W-:Y:S01]  /*4ad0*/  FMUL R7, R8, R137 ;  /* 0x0000008908077220 */ /* 0x000fe20000400000 */
[----:B------:R-:W-:-:S03]  /*4ae0*/  LEA R8, P0, R6, UR4, 0x1 ;  /* 0x0000000406087c11 */ /* 0x000fc6000f8008ff */
[----:B------:R-:W-:Y:S01]  /*4af0*/  FFMA R7, R120, R136, R7 ;  /* 0x0000008878077223 */ /* 0x000fe20000000007 */
[----:B------:R-:W-:Y:S02]  /*4b00*/  LEA.HI.X R9, R6, UR5, R9, 0x1, P0 ;  /* 0x0000000506097c11 */ /* 0x000fe400080f0c09 */
[----:B------:R-:W-:Y:S02]  /*4b10*/  ISETP.GT.AND P0, PT, R10, 0x1, PT ;  /* 0x000000010a00780c */ /* 0x000fe40003f04270 */
[----:B------:R-:W-:Y:S01]  /*4b20*/  F2FP.F16.F32.PACK_AB R120, RZ, R7 ;  /* 0x00000007ff78723e */ /* 0x000fe200000000ff */
[----:B------:R-:W-:Y:S01]  /*4b30*/  IMAD.IADD R7, R149, 0x1, R141 ;  /* 0x0000000195077824 */ /* 0x000fe200078e028d */
[----:B------:R-:W-:Y:S02]  /*4b40*/  ISETP.GT.AND P3, PT, R3, RZ, P0 ;  /* 0x000000ff0300720c */ /* 0x000fe40000764270 */
[----:B------:R-:W-:Y:S01]  /*4b50*/  LEA R6, P4, R140, R14, 0x1 ;  /* 0x0000000e8c067211 */ /* 0x000fe200078808ff */
[----:B------:R0:W-:Y:S01]  /*4b60*/  @P2 STG.E.U16 desc[UR36][R8.64], R120 ;  /* 0x0000007808002986 */ /* 0x0001e2000c101524 */
[----:B------:R-:W-:-:S02]  /*4b70*/  SHF.L.U64.HI R141, R150, 0x3, R151 ;  /* 0x00000003968d7819 */ /* 0x000fc40000010297 */
[----:B------:R-:W-:Y:S01]  /*4b80*/  LEA.HI.X R7, R140, R15, R7, 0x1, P4 ;  /* 0x0000000f8c077211 */ /* 0x000fe200020f0c07 */
[----:B------:R-:W-:-:S06]  /*4b90*/  IMAD.SHL.U32 R140, R150, 0x8, RZ ;  /* 0x00000008968c7824 */ /* 0x000fcc00078e00ff */
[----:B------:R-:W-:Y:S05]  /*4ba0*/  @!P3 BRA `(.L_x_35) ;  /* 0x000000000004b947 */ /* 0x000fea0003800000 */
[----:B------:R1:W5:Y:S02]  /*4bb0*/  LDG.E.LTC128B.U16 R11, desc[UR36][R6.64+0x2] ;  /* 0x00000224060b7981 */ /* 0x000364000c1e1520 */
.L_x_35:
[----:B------:R-:W-:Y:S05]  /*4bc0*/  BSYNC B1 ;  /* 0x0000000000017941 */ /* 0x000fea0003800000 */
.L_x_34:
[----:B0----5:R-:W-:Y:S01]  /*4bd0*/  HADD2.F32 R120, -RZ, R11.H0_H0 ;  /* 0x2000000bff787230 */ /* 0x021fe20000004100 */
[----:B------:R-:W-:Y:S01]  /*4be0*/  ISETP.GT.AND P1, PT, R3, 0x8, P1 ;  /* 0x000000080300780c */ /* 0x000fe20000f24270 */
[----:B------:R-:W-:-:S04]  /*4bf0*/  IMAD.WIDE.U32 R140, R153, R150, R140 ;  /* 0x00000096998c7225 */ /* 0x000fc800078e008c */
[----:B------:R-:W-:Y:S01]  /*4c00*/  FMUL R120, R120, R137 ;  /* 0x0000008978787220 */ /* 0x000fe20000400000 */
[--C-:B------:R-:W-:Y:S01]  /*4c10*/  IMAD.IADD R145, R21, 0x1, R141.reuse ;  /* 0x0000000115917824 */ /* 0x100fe200078e028d */
[----:B------:R-:W-:Y:S02]  /*4c20*/  IADD3 R146, P2, R146, R140, RZ ;  /* 0x0000008c92927210 */ /* 0x000fe40007f5e0ff */
[----:B------:R-:W-:Y:S01]  /*4c30*/  FFMA R121, R121, R136, R120 ;  /* 0x0000008879797223 */ /* 0x000fe20000000078 */
[----:B------:R-:W-:Y:S02]  /*4c40*/  PRMT R141, R11, 0x7610, R141 ;  /* 0x000076100b8d7816 */ /* 0x000fe4000000008d */
[----:B------:R-:W-:Y:S01]  /*4c50*/  IMAD.X R142, R145, 0x1, R143, P2 ;  /* 0x00000001918e7824 */ /* 0x000fe200010e068f */
[----:B------:R-:W-:Y:S02]  /*4c60*/  LEA R120, P2, R146, R14, 0x1 ;  /* 0x0000000e92787211 */ /* 0x000fe400078408ff */
[----:B------:R-:W-:-:S02]  /*4c70*/  F2FP.F16.F32.PACK_AB R21, RZ, R121 ;  /* 0x00000079ff15723e */ /* 0x000fc400000000ff */
[----:B------:R-:W-:-:S03]  /*4c80*/  LEA.HI.X R121, R146, R15, R142, 0x1, P2 ;  /* 0x0000000f92797211 */ /* 0x000fc600010f0c8e */
[----:B------:R0:W-:Y:S04]  /*4c90*/  @P3 STG.E.U16 desc[UR36][R8.64+0x2], R21 ;  /* 0x0000021508003986 */ /* 0x0001e8000c101524 */
[----:B------:R-:W2:Y:S01]  /*4ca0*/  @P1 LDG.E.LTC128B.U16 R141, desc[UR36][R120.64] ;  /* 0x00000024788d1981 */ /* 0x000ea2000c1e1520 */
[----:B------:R-:W-:Y:S01]  /*4cb0*/  IADD3 R12, P2, R12, R140, RZ ;  /* 0x0000008c0c0c7210 */ /* 0x000fe20007f5e0ff */
[----:B------:R-:W-:Y:S01]  /*4cc0*/  BSSY B1, `(.L_x_36) ;  /* 0x0000011000017945 */ /* 0x000fe20003800000 */
[----:B------:R-:W-:-:S03]  /*4cd0*/  ISETP.GT.AND P0, PT, R3, 0x8, P0 ;  /* 0x000000080300780c */ /* 0x000fc60000704270 */
[----:B------:R-:W-:Y:S02]  /*4ce0*/  IMAD.X R13, R13, 0x1, R145, P2 ;  /* 0x000000010d0d7824 */ /* 0x000fe400010e0691 */
[----:B0-----:R-:W-:Y:S01]  /*4cf0*/  IMAD.WIDE.U32 R20, R139, R20, R12 ;  /* 0x000000148b147225 */ /* 0x001fe200078e000c */
[C---:B------:R-:W-:Y:S02]  /*4d00*/  SHF.L.U64.HI R13, R4.reuse, 0x4, R5 ;  /* 0x00000004040d7819 */ /* 0x040fe40000010205 */
[----:B------:R-:W-:Y:S01]  /*4d10*/  LEA R12, P2, R4, R8, 0x4 ;  /* 0x00000008040c7211 */ /* 0x000fe200078420ff */
[----:B------:R-:W-:Y:S01]  /*4d20*/  IMAD.IADD R5, R149, 0x1, R21 ;  /* 0x0000000195057824 */ /* 0x000fe200078e0215 */
[----:B------:R-:W-:-:S03]  /*4d30*/  LEA R4, P3, R20, R14, 0x1 ;  /* 0x0000000e14047211 */ /* 0x000fc600078608ff */
[----:B------:R-:W-:Y:S01]  /*4d40*/  IMAD.X R13, R13, 0x1, R9, P2 ;  /* 0x000000010d0d7824 */ /* 0x000fe200010e0609 */
[----:B------:R-:W-:Y:S01]  /*4d50*/  LEA.HI.X R5, R20, R15, R5, 0x1, P3 ;  /* 0x0000000f14057211 */ /* 0x000fe200018f0c05 */
[----:B--2---:R-:W-:-:S05]  /*4d60*/  HADD2.F32 R140, -RZ, R141.H0_H0 ;  /* 0x2000008dff8c7230 */ /* 0x004fca0000004100 */
[----:B------:R-:W-:-:S04]  /*4d70*/  FMUL R11, R140, R137 ;  /* 0x000000898c0b7220 */ /* 0x000fc80000400000 */
[----:B------:R-:W-:-:S05]  /*4d80*/  FFMA R11, R122, R136, R11 ;  /* 0x000000887a0b7223 */ /* 0x000fca000000000b */
[----:B------:R-:W-:-:S05]  /*4d90*/  F2FP.F16.F32.PACK_AB R11, RZ, R11 ;  /* 0x0000000bff0b723e */ /* 0x000fca00000000ff */
[----:B------:R0:W-:Y:S01]  /*4da0*/  @P1 STG.E.U16 desc[UR36][R12.64], R11 ;  /* 0x0000000b0c001986 */ /* 0x0001e2000c101524 */
[----:B------:R-:W-:Y:S05]  /*4db0*/  @!P0 BRA `(.L_x_37) ;  /* 0x0000000000048947 */ /* 0x000fea0003800000 */
[----:B------:R2:W5:Y:S02]  /*4dc0*/  LDG.E.LTC128B.U16 R141, desc[UR36][R4.64+0x2] ;  /* 0x00000224048d7981 */ /* 0x000564000c1e1520 */
.L_x_37:
[----:B------:R-:W-:Y:S05]  /*4dd0*/  BSYNC B1 ;  /* 0x0000000000017941 */ /* 0x000fea0003800000 */
.L_x_36:
[----:B-----5:R-:W-:Y:S01]  /*4de0*/  HADD2.F32 R14, -RZ, R141.H0_H0 ;  /* 0x2000008dff0e7230 */ /* 0x020fe20000004100 */
[----:B------:R-:W-:Y:S01]  /*4df0*/  ISETP.GT.AND P1, PT, R10, 0x8, PT ;  /* 0x000000080a00780c */ /* 0x000fe20003f24270 */
[----:B------:R-:W-:Y:S03]  /*4e00*/  BSSY B1, `(.L_x_38) ;  /* 0x0000008000017945 */ /* 0x000fe60003800000 */
[----:B------:R-:W-:Y:S01]  /*4e10*/  FMUL R14, R14, R137 ;  /* 0x000000890e0e7220 */ /* 0x000fe20000400000 */
[----:B------:R-:W-:-:S03]  /*4e20*/  ISETP.GT.AND P2, PT, R3, RZ, P1 ;  /* 0x000000ff0300720c */ /* 0x000fc60000f44270 */
[----:B------:R-:W-:-:S05]  /*4e30*/  FFMA R14, R123, R136, R14 ;  /* 0x000000887b0e7223 */ /* 0x000fca000000000e */
[----:B------:R-:W-:-:S05]  /*4e40*/  F2FP.F16.F32.PACK_AB R14, RZ, R14 ;  /* 0x0000000eff0e723e */ /* 0x000fca00000000ff */
[----:B------:R3:W-:Y:S01]  /*4e50*/  @P0 STG.E.U16 desc[UR36][R12.64+0x2], R14 ;  /* 0x0000020e0c000986 */ /* 0x0007e2000c101524 */
[----:B------:R-:W-:Y:S05]  /*4e60*/  @!P2 BRA `(.L_x_39) ;  /* 0x000000000004a947 */ /* 0x000fea0003800000 */
[----:B------:R4:W5:Y:S02]  /*4e70*/  LDG.E.LTC128B.U16 R141, desc[UR36][R6.64+0x10] ;  /* 0x00001024068d7981 */ /* 0x000964000c1e1520 */
.L_x_39:
[----:B------:R-:W-:Y:S05]  /*4e80*/  BSYNC B1 ;  /* 0x0000000000017941 */ /* 0x000fea0003800000 */
.L_x_38:
[----:B---3-5:R-:W-:Y:S01]  /*4e90*/  HADD2.F32 R14, -RZ, R141.H0_H0 ;  /* 0x2000008dff0e7230 */ /* 0x028fe20000004100 */
[----:B------:R-:W-:Y:S01]  /*4ea0*/  ISETP.GT.AND P0, PT, R10, 0x9, PT ;  /* 0x000000090a00780c */ /* 0x000fe20003f04270 */
[----:B------:R-:W-:Y:S03]  /*4eb0*/  BSSY B1, `(.L_x_40) ;  /* 0x0000008000017945 */ /* 0x000fe60003800000 */
[----:B0-----:R-:W-:Y:S01]  /*4ec0*/  FMUL R11, R14, R137 ;  /* 0x000000890e0b7220 */ /* 0x001fe20000400000 */
[----:B------:R-:W-:-:S03]  /*4ed0*/  ISETP.GT.AND P3, PT, R3, RZ, P0 ;  /* 0x000000ff0300720c */ /* 0x000fc60000764270 */
[----:B------:R-:W-:-:S05]  /*4ee0*/  FFMA R11, R124, R136, R11 ;  /* 0x000000887c0b7223 */ /* 0x000fca000000000b */
[----:B------:R-:W-:-:S05]  /*4ef0*/  F2FP.F16.F32.PACK_AB R11, RZ, R11 ;  /* 0x0000000bff0b723e */ /* 0x000fca00000000ff */
[----:B------:R0:W-:Y:S01]  /*4f00*/  @P2 STG.E.U16 desc[UR36][R8.64+0x10], R11 ;  /* 0x0000100b08002986 */ /* 0x0001e2000c101524 */
[----:B------:R-:W-:Y:S05]  /*4f10*/  @!P3 BRA `(.L_x_41) ;  /* 0x000000000004b947 */ /* 0x000fea0003800000 */
[----:B------:R3:W5:Y:S02]  /*4f20*/  LDG.E.LTC128B.U16 R141, desc[UR36][R6.64+0x12] ;  /* 0x00001224068d7981 */ /* 0x000764000c1e1520 */
.L_x_41:
[----:B------:R-:W-:Y:S05]  /*4f30*/  BSYNC B1 ;  /* 0x0000000000017941 */ /* 0x000fea0003800000 */
.L_x_40:
[----:B-----5:R-:W-:Y:S01]  /*4f40*/  HADD2.F32 R14, -RZ, R141.H0_H0 ;  /* 0x2000008dff0e7230 */ /* 0x020fe20000004100 */
[----:B------:R-:W-:Y:S01]  /*4f50*/  ISETP.GT.AND P1, PT, R3, 0x8, P1 ;  /* 0x000000080300780c */ /* 0x000fe20000f24270 */
[----:B------:R-:W-:Y:S03]  /*4f60*/  BSSY B1, `(.L_x_42) ;  /* 0x0000007000017945 */ /* 0x000fe60003800000 */
[----:B------:R-:W-:-:S04]  /*4f70*/  FMUL R14, R14, R137 ;  /* 0x000000890e0e7220 */ /* 0x000fc80000400000 */
[----:B------:R-:W-:-:S05]  /*4f80*/  FFMA R14, R125, R136, R14 ;  /* 0x000000887d0e7223 */ /* 0x000fca000000000e */
[----:B------:R-:W-:-:S05]  /*4f90*/  F2FP.F16.F32.PACK_AB R14, RZ, R14 ;  /* 0x0000000eff0e723e */ /* 0x000fca00000000ff */
[----:B------:R0:W-:Y:S01]  /*4fa0*/  @P3 STG.E.U16 desc[UR36][R8.64+0x12], R14 ;  /* 0x0000120e08003986 */ /* 0x0001e2000c101524 */
[----:B------:R-:W-:Y:S05]  /*4fb0*/  @!P1 BRA `(.L_x_43) ;  /* 0x0000000000049947 */ /* 0x000fea0003800000 */
[----:B------:R0:W5:Y:S02]  /*4fc0*/  LDG.E.LTC128B.U16 R141, desc[UR36][R4.64+0x10] ;  /* 0x00001024048d7981 */ /* 0x000164000c1e1520 */
.L_x_43:
[----:B------:R-:W-:Y:S05]  /*4fd0*/  BSYNC B1 ;  /* 0x0000000000017941 */ /* 0x000fea0003800000 */
.L_x_42:
[----:B0----5:R-:W-:Y:S01]  /*4fe0*/  HADD2.F32 R14, -RZ, R141.H0_H0 ;  /* 0x2000008dff0e7230 */ /* 0x021fe20000004100 */
        /* <DEDUP_REMOVED lines=8> */
.L_x_45:
[----:B------:R-:W-:Y:S05]  /*5070*/  BSYNC B1 ;  /* 0x0000000000017941 */ /* 0x000fea0003800000 */
.L_x_44:
        /* <DEDUP_REMOVED lines=10> */
.L_x_47:
[----:B------:R-:W-:Y:S05]  /*5120*/  BSYNC B1 ;  /* 0x0000000000017941 */ /* 0x000fea0003800000 */
.L_x_46:
[----:B0----5:R-:W-:Y:S01]  /*5130*/  HADD2.F32 R14, -RZ, R141.H0_H0 ;  /* 0x2000008dff0e7230 */ /* 0x021fe20000004100 */
        /* <DEDUP_REMOVED lines=9> */
.L_x_49:
[----:B------:R-:W-:Y:S05]  /*51d0*/  BSYNC B1 ;  /* 0x0000000000017941 */ /* 0x000fea0003800000 */
.L_x_48:
        /* <DEDUP_REMOVED lines=9> */
.L_x_51:
[----:B------:R-:W-:Y:S05]  /*5270*/  BSYNC B1 ;  /* 0x0000000000017941 */ /* 0x000fea0003800000 */
.L_x_50:
        /* <DEDUP_REMOVED lines=9> */
.L_x_53:
[----:B------:R-:W-:Y:S05]  /*5310*/  BSYNC B1 ;  /* 0x0000000000017941 */ /* 0x000fea0003800000 */
.L_x_52:
        /* <DEDUP_REMOVED lines=10> */
.L_x_55:
[----:B------:R-:W-:Y:S05]  /*53c0*/  BSYNC B1 ;  /* 0x0000000000017941 */ /* 0x000fea0003800000 */
.L_x_54:
        /* <DEDUP_REMOVED lines=10> */
.L_x_57:
[----:B------:R-:W-:Y:S05]  /*5470*/  BSYNC B1 ;  /* 0x0000000000017941 */ /* 0x000fea0003800000 */
.L_x_56:
        /* <DEDUP_REMOVED lines=9> */
.L_x_59:
[----:B------:R-:W-:Y:S05]  /*5510*/  BSYNC B1 ;  /* 0x0000000000017941 */ /* 0x000fea0003800000 */
.L_x_58:
        /* <DEDUP_REMOVED lines=9> */
.L_x_61:
[----:B------:R-:W-:Y:S05]  /*55b0*/  BSYNC B1 ;  /* 0x0000000000017941 */ /* 0x000fea0003800000 */
.L_x_60:
        /* <DEDUP_REMOVED lines=10> */
.L_x_63:
[----:B------:R-:W-:Y:S05]  /*5660*/  BSYNC B1 ;  /* 0x0000000000017941 */ /* 0x000fea0003800000 */
.L_x_62:
        /* <DEDUP_REMOVED lines=10> */
.L_x_65:
[----:B------:R-:W-:Y:S05]  /*5710*/  BSYNC B1 ;  /* 0x0000000000017941 */ /* 0x000fea0003800000 */
.L_x_64:
        /* <DEDUP_REMOVED lines=9> */
.L_x_67:
[----:B------:R-:W-:Y:S05]  /*57b0*/  BSYNC B1 ;  /* 0x0000000000017941 */ /* 0x000fea0003800000 */
.L_x_66:
        /* <DEDUP_REMOVED lines=9> */
.L_x_69:
[----:B------:R-:W-:Y:S05]  /*5850*/  BSYNC B1 ;  /* 0x0000000000017941 */ /* 0x000fea0003800000 */
.L_x_68:
        /* <DEDUP_REMOVED lines=10> */
.L_x_71:
[----:B------:R-:W-:Y:S05]  /*5900*/  BSYNC B1 ;  /* 0x0000000000017941 */ /* 0x000fea0003800000 */
.L_x_70:
        /* <DEDUP_REMOVED lines=10> */
.L_x_73:
[----:B------:R-:W-:Y:S05]  /*59b0*/  BSYNC B1 ;  /* 0x0000000000017941 */ /* 0x000fea0003800000 */
.L_x_72:
        /* <DEDUP_REMOVED lines=9> */
.L_x_75:
[----:B------:R-:W-:Y:S05]  /*5a50*/  BSYNC B1 ;  /* 0x0000000000017941 */ /* 0x000fea0003800000 */
.L_x_74:
        /* <DEDUP_REMOVED lines=9> */
.L_x_77:
[----:B------:R-:W-:Y:S05]  /*5af0*/  BSYNC B1 ;  /* 0x0000000000017941 */ /* 0x000fea0003800000 */
.L_x_76:
        /* <DEDUP_REMOVED lines=10> */
.L_x_79:
[----:B------:R-:W-:Y:S05]  /*5ba0*/  BSYNC B1 ;  /* 0x0000000000017941 */ /* 0x000fea0003800000 */
.L_x_78:
        /* <DEDUP_REMOVED lines=10> */
.L_x_81:
[----:B------:R-:W-:Y:S05]  /*5c50*/  BSYNC B1 ;  /* 0x0000000000017941 */ /* 0x000fea0003800000 */
.L_x_80:
        /* <DEDUP_REMOVED lines=9> */
.L_x_83:
[----:B------:R-:W-:Y:S05]  /*5cf0*/  BSYNC B1 ;  /* 0x0000000000017941 */ /* 0x000fea0003800000 */
.L_x_82:
        /* <DEDUP_REMOVED lines=9> */
.L_x_85:
[----:B------:R-:W-:Y:S05]  /*5d90*/  BSYNC B1 ;  /* 0x0000000000017941 */ /* 0x000fea0003800000 */
.L_x_84:
        /* <DEDUP_REMOVED lines=10> */
.L_x_87:
[----:B------:R-:W-:Y:S05]  /*5e40*/  BSYNC B1 ;  /* 0x0000000000017941 */ /* 0x000fea0003800000 */
.L_x_86:
        /* <DEDUP_REMOVED lines=10> */
.L_x_89:
[----:B------:R-:W-:Y:S05]  /*5ef0*/  BSYNC B1 ;  /* 0x0000000000017941 */ /* 0x000fea0003800000 */
.L_x_88:
        /* <DEDUP_REMOVED lines=9> */
.L_x_91:
[----:B------:R-:W-:Y:S05]  /*5f90*/  BSYNC B1 ;  /* 0x0000000000017941 */ /* 0x000fea0003800000 */
.L_x_90:
        /* <DEDUP_REMOVED lines=9> */
.L_x_93:
[----:B------:R-:W-:Y:S05]  /*6030*/  BSYNC B1 ;  /* 0x0000000000017941 */ /* 0x000fea0003800000 */
.L_x_92:
        /* <DEDUP_REMOVED lines=10> */
.L_x_95:
[----:B------:R-:W-:Y:S05]  /*60e0*/  BSYNC B1 ;  /* 0x0000000000017941 */ /* 0x000fea0003800000 */
.L_x_94:
        /* <DEDUP_REMOVED lines=10> */
.L_x_97:
[----:B------:R-:W-:Y:S05]  /*6190*/  BSYNC B1 ;  /* 0x0000000000017941 */ /* 0x000fea0003800000 */
.L_x_96:
        /* <DEDUP_REMOVED lines=9> */
.L_x_99:
[----:B------:R-:W-:Y:S05]  /*6230*/  BSYNC B1 ;  /* 0x0000000000017941 */ /* 0x000fea0003800000 */
.L_x_98:
        /* <DEDUP_REMOVED lines=9> */
.L_x_101:
[----:B------:R-:W-:Y:S05]  /*62d0*/  BSYNC B1 ;  /* 0x0000000000017941 */ /* 0x000fea0003800000 */
.L_x_100:
        /* <DEDUP_REMOVED lines=10> */
.L_x_103:
[----:B------:R-:W-:Y:S05]  /*6380*/  BSYNC B1 ;  /* 0x0000000000017941 */ /* 0x000fea0003800000 */
.L_x_102:
        /* <DEDUP_REMOVED lines=10> */
.L_x_105:
[----:B------:R-:W-:Y:S05]  /*6430*/  BSYNC B1 ;  /* 0x0000000000017941 */ /* 0x000fea0003800000 */
.L_x_104:
        /* <DEDUP_REMOVED lines=9> */
.L_x_107:
[----:B------:R-:W-:Y:S05]  /*64d0*/  BSYNC B1 ;  /* 0x0000000000017941 */ /* 0x000fea0003800000 */
.L_x_106:
        /* <DEDUP_REMOVED lines=9> */
.L_x_109:
[----:B------:R-:W-:Y:S05]  /*6570*/  BSYNC B1 ;  /* 0x0000000000017941 */ /* 0x000fea0003800000 */
.L_x_108:
        /* <DEDUP_REMOVED lines=10> */
.L_x_111:
[----:B------:R-:W-:Y:S05]  /*6620*/  BSYNC B1 ;  /* 0x0000000000017941 */ /* 0x000fea0003800000 */
.L_x_110:
        /* <DEDUP_REMOVED lines=10> */
.L_x_113:
[----:B------:R-:W-:Y:S05]  /*66d0*/  BSYNC B1 ;  /* 0x0000000000017941 */ /* 0x000fea0003800000 */
.L_x_112:
        /* <DEDUP_REMOVED lines=9> */
.L_x_115:
[----:B------:R-:W-:Y:S05]  /*6770*/  BSYNC B1 ;  /* 0x0000000000017941 */ /* 0x000fea0003800000 */
.L_x_114:
        /* <DEDUP_REMOVED lines=9> */
.L_x_117:
[----:B------:R-:W-:Y:S05]  /*6810*/  BSYNC B1 ;  /* 0x0000000000017941 */ /* 0x000fea0003800000 */
.L_x_116:
        /* <DEDUP_REMOVED lines=10> */
.L_x_119:
[----:B------:R-:W-:Y:S05]  /*68c0*/  BSYNC B1 ;  /* 0x0000000000017941 */ /* 0x000fea0003800000 */
.L_x_118:
        /* <DEDUP_REMOVED lines=10> */
.L_x_121:
[----:B------:R-:W-:Y:S05]  /*6970*/  BSYNC B1 ;  /* 0x0000000000017941 */ /* 0x000fea0003800000 */
.L_x_120:
        /* <DEDUP_REMOVED lines=9> */
.L_x_123:
[----:B------:R-:W-:Y:S05]  /*6a10*/  BSYNC B1 ;  /* 0x0000000000017941 */ /* 0x000fea0003800000 */
.L_x_122:
        /* <DEDUP_REMOVED lines=9> */
.L_x_125:
[----:B------:R-:W-:Y:S05]  /*6ab0*/  BSYNC B1 ;  /* 0x0000000000017941 */ /* 0x000fea0003800000 */
.L_x_124:
        /* <DEDUP_REMOVED lines=10> */
.L_x_127:
[----:B------:R-:W-:Y:S05]  /*6b60*/  BSYNC B1 ;  /* 0x0000000000017941 */ /* 0x000fea0003800000 */
.L_x_126:
        /* <DEDUP_REMOVED lines=10> */
.L_x_129:
[----:B------:R-:W-:Y:S05]  /*6c10*/  BSYNC B1 ;  /* 0x0000000000017941 */ /* 0x000fea0003800000 */
.L_x_128:
        /* <DEDUP_REMOVED lines=9> */
.L_x_131:
[----:B------:R-:W-:Y:S05]  /*6cb0*/  BSYNC B1 ;  /* 0x0000000000017941 */ /* 0x000fea0003800000 */
.L_x_130:
        /* <DEDUP_REMOVED lines=9> */
.L_x_133:
[----:B------:R-:W-:Y:S05]  /*6d50*/  BSYNC B1 ;  /* 0x0000000000017941 */ /* 0x000fea0003800000 */
.L_x_132:
        /* <DEDUP_REMOVED lines=10> */
.L_x_135:
[----:B------:R-:W-:Y:S05]  /*6e00*/  BSYNC B1 ;  /* 0x0000000000017941 */ /* 0x000fea0003800000 */
.L_x_134:
        /* <DEDUP_REMOVED lines=10> */
.L_x_137:
[----:B------:R-:W-:Y:S05]  /*6eb0*/  BSYNC B1 ;  /* 0x0000000000017941 */ /* 0x000fea0003800000 */
.L_x_136:
        /* <DEDUP_REMOVED lines=9> */
.L_x_139:
[----:B------:R-:W-:Y:S05]  /*6f50*/  BSYNC B1 ;  /* 0x0000000000017941 */ /* 0x000fea0003800000 */
.L_x_138:
        /* <DEDUP_REMOVED lines=9> */
.L_x_141:
[----:B------:R-:W-:Y:S05]  /*6ff0*/  BSYNC B1 ;  /* 0x0000000000017941 */ /* 0x000fea0003800000 */
.L_x_140:
        /* <DEDUP_REMOVED lines=10> */
.L_x_143:
[----:B------:R-:W-:Y:S05]  /*70a0*/  BSYNC B1 ;  /* 0x0000000000017941 */ /* 0x000fea0003800000 */
.L_x_142:
        /* <DEDUP_REMOVED lines=10> */
.L_x_145:
[----:B------:R-:W-:Y:S05]  /*7150*/  BSYNC B1 ;  /* 0x0000000000017941 */ /* 0x000fea0003800000 */
.L_x_144:
        /* <DEDUP_REMOVED lines=9> */
.L_x_147:
[----:B------:R-:W-:Y:S05]  /*71f0*/  BSYNC B1 ;  /* 0x0000000000017941 */ /* 0x000fea0003800000 */
.L_x_146:
        /* <DEDUP_REMOVED lines=9> */
.L_x_149:
[----:B------:R-:W-:Y:S05]  /*7290*/  BSYNC B1 ;  /* 0x0000000000017941 */ /* 0x000fea0003800000 */
.L_x_148:
        /* <DEDUP_REMOVED lines=10> */
.L_x_151:
[----:B------:R-:W-:Y:S05]  /*7340*/  BSYNC B1 ;  /* 0x0000000000017941 */ /* 0x000fea0003800000 */
.L_x_150:
        /* <DEDUP_REMOVED lines=10> */
.L_x_153:
[----:B------:R-:W-:Y:S05]  /*73f0*/  BSYNC B1 ;  /* 0x0000000000017941 */ /* 0x000fea0003800000 */
.L_x_152:
        /* <DEDUP_REMOVED lines=9> */
.L_x_155:
[----:B------:R-:W-:Y:S05]  /*7490*/  BSYNC B1 ;  /* 0x0000000000017941 */ /* 0x000fea0003800000 */
.L_x_154:
        /* <DEDUP_REMOVED lines=9> */
.L_x_157:
[----:B------:R-:W-:Y:S05]  /*7530*/  BSYNC B1 ;  /* 0x0000000000017941 */ /* 0x000fea0003800000 */
.L_x_156:
        /* <DEDUP_REMOVED lines=10> */
.L_x_159:
[----:B------:R-:W-:Y:S05]  /*75e0*/  BSYNC B1 ;  /* 0x0000000000017941 */ /* 0x000fea0003800000 */
.L_x_158:
        /* <DEDUP_REMOVED lines=10> */
.L_x_161:
[----:B------:R-:W-:Y:S05]  /*7690*/  BSYNC B1 ;  /* 0x0000000000017941 */ /* 0x000fea0003800000 */
.L_x_160:
        /* <DEDUP_REMOVED lines=9> */
.L_x_163:
[----:B------:R-:W-:Y:S05]  /*7730*/  BSYNC B1 ;  /* 0x0000000000017941 */ /* 0x000fea0003800000 */
.L_x_162:
        /* <DEDUP_REMOVED lines=9> */
.L_x_165:
[----:B------:R-:W-:Y:S05]  /*77d0*/  BSYNC B1 ;  /* 0x0000000000017941 */ /* 0x000fea0003800000 */
.L_x_164:
        /* <DEDUP_REMOVED lines=10> */
.L_x_167:
[----:B------:R-:W-:Y:S05]  /*7880*/  BSYNC B1 ;  /* 0x0000000000017941 */ /* 0x000fea0003800000 */
.L_x_166:
        /* <DEDUP_REMOVED lines=10> */
.L_x_169:
[----:B------:R-:W-:Y:S05]  /*7930*/  BSYNC B1 ;  /* 0x0000000000017941 */ /* 0x000fea0003800000 */
.L_x_168:
        /* <DEDUP_REMOVED lines=9> */
.L_x_171:
[----:B------:R-:W-:Y:S05]  /*79d0*/  BSYNC B1 ;  /* 0x0000000000017941 */ /* 0x000fea0003800000 */
.L_x_170:
        /* <DEDUP_REMOVED lines=9> */
.L_x_173:
[----:B------:R-:W-:Y:S05]  /*7a70*/  BSYNC B1 ;  /* 0x0000000000017941 */ /* 0x000fea0003800000 */
.L_x_172:
        /* <DEDUP_REMOVED lines=10> */
.L_x_175:
[----:B------:R-:W-:Y:S05]  /*7b20*/  BSYNC B1 ;  /* 0x0000000000017941 */ /* 0x000fea0003800000 */
.L_x_174:
        /* <DEDUP_REMOVED lines=10> */
.L_x_177:
[----:B------:R-:W-:Y:S05]  /*7bd0*/  BSYNC B1 ;  /* 0x0000000000017941 */ /* 0x000fea0003800000 */
.L_x_176:
        /* <DEDUP_REMOVED lines=9> */
.L_x_179:
[----:B------:R-:W-:Y:S05]  /*7c70*/  BSYNC B1 ;  /* 0x0000000000017941 */ /* 0x000fea0003800000 */
.L_x_178:
        /* <DEDUP_REMOVED lines=9> */
.L_x_181:
[----:B------:R-:W-:Y:S05]  /*7d10*/  BSYNC B1 ;  /* 0x0000000000017941 */ /* 0x000fea0003800000 */
.L_x_180:
        /* <DEDUP_REMOVED lines=10> */
.L_x_183:
[----:B------:R-:W-:Y:S05]  /*7dc0*/  BSYNC B1 ;  /* 0x0000000000017941 */ /* 0x000fea0003800000 */
.L_x_182:
        /* <DEDUP_REMOVED lines=10> */
.L_x_185:
[----:B------:R-:W-:Y:S05]  /*7e70*/  BSYNC B1 ;  /* 0x0000000000017941 */ /* 0x000fea0003800000 */
.L_x_184:
        /* <DEDUP_REMOVED lines=9> */
.L_x_187:
[----:B------:R-:W-:Y:S05]  /*7f10*/  BSYNC B1 ;  /* 0x0000000000017941 */ /* 0x000fea0003800000 */
.L_x_186:
        /* <DEDUP_REMOVED lines=9> */
.L_x_189:
[----:B------:R-:W-:Y:S05]  /*7fb0*/  BSYNC B1 ;  /* 0x0000000000017941 */ /* 0x000fea0003800000 */
.L_x_188:
        /* <DEDUP_REMOVED lines=10> */
.L_x_191:
[----:B------:R-:W-:Y:S05]  /*8060*/  BSYNC B1 ;  /* 0x0000000000017941 */ /* 0x000fea0003800000 */
.L_x_190:
        /* <DEDUP_REMOVED lines=10> */
.L_x_193:
[----:B------:R-:W-:Y:S05]  /*8110*/  BSYNC B1 ;  /* 0x0000000000017941 */ /* 0x000fea0003800000 */
.L_x_192:
        /* <DEDUP_REMOVED lines=9> */
.L_x_195:
[----:B------:R-:W-:Y:S05]  /*81b0*/  BSYNC B1 ;  /* 0x0000000000017941 */ /* 0x000fea0003800000 */
.L_x_194:
        /* <DEDUP_REMOVED lines=9> */
.L_x_197:
[----:B------:R-:W-:Y:S05]  /*8250*/  BSYNC B1 ;  /* 0x0000000000017941 */ /* 0x000fea0003800000 */
.L_x_196:
        /* <DEDUP_REMOVED lines=10> */
.L_x_199:
[----:B------:R-:W-:Y:S05]  /*8300*/  BSYNC B1 ;  /* 0x0000000000017941 */ /* 0x000fea0003800000 */
.L_x_198:
        /* <DEDUP_REMOVED lines=10> */
.L_x_201:
[----:B------:R-:W-:Y:S05]  /*83b0*/  BSYNC B1 ;  /* 0x0000000000017941 */ /* 0x000fea0003800000 */
.L_x_200:
        /* <DEDUP_REMOVED lines=9> */
.L_x_203:
[----:B------:R-:W-:Y:S05]  /*8450*/  BSYNC B1 ;  /* 0x0000000000017941 */ /* 0x000fea0003800000 */
.L_x_202:
        /* <DEDUP_REMOVED lines=9> */
.L_x_205:
[----:B------:R-:W-:Y:S05]  /*84f0*/  BSYNC B1 ;  /* 0x0000000000017941 */ /* 0x000fea0003800000 */
.L_x_204:
        /* <DEDUP_REMOVED lines=10> */
.L_x_207:
[----:B------:R-:W-:Y:S05]  /*85a0*/  BSYNC B1 ;  /* 0x0000000000017941 */ /* 0x000fea0003800000 */
.L_x_206:
        /* <DEDUP_REMOVED lines=10> */
.L_x_209:
[----:B------:R-:W-:Y:S05]  /*8650*/  BSYNC B1 ;  /* 0x0000000000017941 */ /* 0x000fea0003800000 */
.L_x_208:
        /* <DEDUP_REMOVED lines=9> */
.L_x_211:
[----:B------:R-:W-:Y:S05]  /*86f0*/  BSYNC B1 ;  /* 0x0000000000017941 */ /* 0x000fea0003800000 */
.L_x_210:
        /* <DEDUP_REMOVED lines=9> */
.L_x_213:
[----:B------:R-:W-:Y:S05]  /*8790*/  BSYNC B1 ;  /* 0x0000000000017941 */ /* 0x000fea0003800000 */
.L_x_212:
        /* <DEDUP_REMOVED lines=10> */
.L_x_215:
[----:B------:R-:W-:Y:S05]  /*8840*/  BSYNC B1 ;  /* 0x0000000000017941 */ /* 0x000fea0003800000 */
.L_x_214:
        /* <DEDUP_REMOVED lines=10> */
.L_x_217:
[----:B------:R-:W-:Y:S05]  /*88f0*/  BSYNC B1 ;  /* 0x0000000000017941 */ /* 0x000fea0003800000 */
.L_x_216:
        /* <DEDUP_REMOVED lines=9> */
.L_x_219:
[----:B------:R-:W-:Y:S05]  /*8990*/  BSYNC B1 ;  /* 0x0000000000017941 */ /* 0x000fea0003800000 */
.L_x_218:
        /* <DEDUP_REMOVED lines=9> */
.L_x_221:
[----:B------:R-:W-:Y:S05]  /*8a30*/  BSYNC B1 ;  /* 0x0000000000017941 */ /* 0x000fea0003800000 */
.L_x_220:
        /* <DEDUP_REMOVED lines=10> */
.L_x_223:
[----:B------:R-:W-:Y:S05]  /*8ae0*/  BSYNC B1 ;  /* 0x0000000000017941 */ /* 0x000fea0003800000 */
.L_x_222:
        /* <DEDUP_REMOVED lines=10> */
.L_x_225:
[----:B------:R-:W-:Y:S05]  /*8b90*/  BSYNC B1 ;  /* 0x0000000000017941 */ /* 0x000fea0003800000 */
.L_x_224:
        /* <DEDUP_REMOVED lines=9> */
.L_x_227:
[----:B------:R-:W-:Y:S05]  /*8c30*/  BSYNC B1 ;  /* 0x0000000000017941 */ /* 0x000fea0003800000 */
.L_x_226:
        /* <DEDUP_REMOVED lines=9> */
.L_x_229:
[----:B------:R-:W-:Y:S05]  /*8cd0*/  BSYNC B1 ;  /* 0x0000000000017941 */ /* 0x000fea0003800000 */
.L_x_228:
        /* <DEDUP_REMOVED lines=10> */
.L_x_231:
[----:B------:R-:W-:Y:S05]  /*8d80*/  BSYNC B1 ;  /* 0x0000000000017941 */ /* 0x000fea0003800000 */
.L_x_230:
        /* <DEDUP_REMOVED lines=10> */
.L_x_233:
[----:B------:R-:W-:Y:S05]  /*8e30*/  BSYNC B1 ;  /* 0x0000000000017941 */ /* 0x000fea0003800000 */
.L_x_232:
        /* <DEDUP_REMOVED lines=9> */
.L_x_235:
[----:B------:R-:W-:Y:S05]  /*8ed0*/  BSYNC B1 ;  /* 0x0000000000017941 */ /* 0x000fea0003800000 */
.L_x_234:
        /* <DEDUP_REMOVED lines=9> */
.L_x_237:
[----:B------:R-:W-:Y:S05]  /*8f70*/  BSYNC B1 ;  /* 0x0000000000017941 */ /* 0x000fea0003800000 */
.L_x_236:
        /* <DEDUP_REMOVED lines=10> */
.L_x_239:
[----:B------:R-:W-:Y:S05]  /*9020*/  BSYNC B1 ;  /* 0x0000000000017941 */ /* 0x000fea0003800000 */
.L_x_238:
        /* <DEDUP_REMOVED lines=10> */
.L_x_241:
[----:B------:R-:W-:Y:S05]  /*90d0*/  BSYNC B1 ;  /* 0x0000000000017941 */ /* 0x000fea0003800000 */
.L_x_240:
        /* <DEDUP_REMOVED lines=9> */
.L_x_243:
[----:B------:R-:W-:Y:S05]  /*9170*/  BSYNC B1 ;  /* 0x0000000000017941 */ /* 0x000fea0003800000 */
.L_x_242:
        /* <DEDUP_REMOVED lines=9> */
.L_x_245:
[----:B------:R-:W-:Y:S05]  /*9210*/  BSYNC B1 ;  /* 0x0000000000017941 */ /* 0x000fea0003800000 */
.L_x_244:
        /* <DEDUP_REMOVED lines=10> */
.L_x_247:
[----:B------:R-:W-:Y:S05]  /*92c0*/  BSYNC B1 ;  /* 0x0000000000017941 */ /* 0x000fea0003800000 */
.L_x_246:
        /* <DEDUP_REMOVED lines=10> */
.L_x_249:
[----:B------:R-:W-:Y:S05]  /*9370*/  BSYNC B1 ;  /* 0x0000000000017941 */ /* 0x000fea0003800000 */
.L_x_248:
[----:B01-345:R-:W-:Y:S01]  /*9380*/  HADD2.F32 R6, -RZ, R141.H0_H0 ;  /* 0x2000008dff067230 */ /* 0x03bfe20000004100 */
        /* <DEDUP_REMOVED lines=8> */
.L_x_251:
[----:B------:R-:W-:Y:S05]  /*9410*/  BSYNC B1 ;  /* 0x0000000000017941 */ /* 0x000fea0003800000 */
.L_x_250:
[----:B0----5:R-:W-:Y:S01]  /*9420*/  HADD2.F32 R6, -RZ, R141.H0_H0 ;  /* 0x2000008dff067230 */ /* 0x021fe20000004100 */
[----:B------:R-:W-:Y:S01]  /*9430*/  ISETP.GT.AND P0, PT, R3, 0x8, P0 ;  /* 0x000000080300780c */ /* 0x000fe20000704270 */
[----:B------:R-:W-:Y:S03]  /*9440*/  BSSY B1, `(.L_x_252) ;  /* 0x000000a000017945 */ /* 0x000fe60003800000 */
[----:B------:R-:W-:Y:S01]  /*9450*/  FMUL R7, R6, R137 ;  /* 0x0000008906077220 */ /* 0x000fe20000400000 */
[----:B------:R-:W-:-:S03]  /*9460*/  @P1 IMAD.MOV.U32 R6, RZ, RZ, R12 ;  /* 0x000000ffff061224 */ /* 0x000fc600078e000c */
[----:B------:R-:W-:-:S05]  /*9470*/  FFMA R7, R38, R136, R7 ;  /* 0x0000008826077223 */ /* 0x000fca0000000007 */
[----:B------:R-:W-:-:S04]  /*9480*/  F2FP.F16.F32.PACK_AB R7, RZ, R7 ;  /* 0x00000007ff07723e */ /* 0x000fc800000000ff */
[----:B------:R-:W-:Y:S01]  /*9490*/  PRMT R8, R7, 0x7610, R8 ;  /* 0x0000761007087816 */ /* 0x000fe20000000008 */
[----:B------:R-:W-:-:S05]  /*94a0*/  @P1 IMAD.MOV.U32 R7, RZ, RZ, R13 ;  /* 0x000000ffff071224 */ /* 0x000fca00078e000d */
[----:B------:R0:W-:Y:S01]  /*94b0*/  @P1 STG.E.U16 desc[UR36][R6.64+0x1b0], R8 ;  /* 0x0001b00806001986 */ /* 0x0001e2000c101524 */
[----:B------:R-:W-:Y:S05]  /*94c0*/  @!P0 BRA `(.L_x_253) ;  /* 0x0000000000048947 */ /* 0x000fea0003800000 */
[----:B------:R3:W5:Y:S02]  /*94d0*/  LDG.E.LTC128B.U16 R141, desc[UR36][R4.64+0x1b2] ;  /* 0x0001b224048d7981 */ /* 0x000764000c1e1520 */
.L_x_253:
[----:B------:R-:W-:Y:S05]  /*94e0*/  BSYNC B1 ;  /* 0x0000000000017941 */ /* 0x000fea0003800000 */
.L_x_252:
[----:B------:R-:W-:Y:S05]  /*94f0*/  @!P0 BRA `(.L_x_254) ;  /* 0x0000002400c08947 */ /* 0x000fea0003800000 */
[----:B-123-5:R-:W-:-:S05]  /*9500*/  HADD2.F32 R4, -RZ, R141.H0_H0 ;  /* 0x2000008dff047230 */ /* 0x02efca0000004100 */
[----:B------:R-:W-:-:S04]  /*9510*/  FMUL R4, R4, R137 ;  /* 0x0000008904047220 */ /* 0x000fc80000400000 */
[----:B------:R-:W-:-:S05]  /*9520*/  FFMA R4, R39, R136, R4 ;  /* 0x0000008827047223 */ /* 0x000fca0000000004 */
[----:B------:R-:W-:-:S05]  /*9530*/  F2FP.F16.F32.PACK_AB R4, RZ, R4 ;  /* 0x00000004ff04723e */ /* 0x000fca00000000ff */
[----:B------:R4:W-:Y:S01]  /*9540*/  STG.E.U16 desc[UR36][R12.64+0x1b2], R4 ;  /* 0x0001b2040c007986 */ /* 0x0009e2000c101524 */
[----:B------:R-:W-:Y:S05]  /*9550*/  BRA `(.L_x_254) ;  /* 0x0000002400a87947 */ /* 0x000fea0003800000 */
.L_x_33:
[----:B------:R-:W-:Y:S01]  /*9560*/  ULDC.64 UR4, c[0x0][0x5c0] ;  /* 0x0001700000047ab9 */ /* 0x000fe20000000a00 */
[----:B------:R-:W-:Y:S01]  /*9570*/  ISETP.GT.AND P3, PT, R10, 0x1, PT ;  /* 0x000000010a00780c */ /* 0x000fe20003f64270 */
[-C--:B------:R-:W-:Y:S01]  /*9580*/  FMUL R120, R120, R136.reuse ;  /* 0x0000008878787220 */ /* 0x080fe20000400000 */
[----:B------:R-:W-:Y:S01]  /*9590*/  LEA R8, P0, R6, UR4, 0x1 ;  /* 0x0000000406087c11 */ /* 0x000fe2000f8008ff */
[-C--:B------:R-:W-:Y:S01]  /*95a0*/  FMUL R121, R121, R136.reuse ;  /* 0x0000008879797220 */ /* 0x080fe20000400000 */
[----:B------:R-:W-:Y:S01]  /*95b0*/  SHF.L.U64.HI R5, R4, 0x4, R5 ;  /* 0x0000000404057819 */ /* 0x000fe20000010205 */
[-C--:B------:R-:W-:Y:S01]  /*95c0*/  FMUL R122, R122, R136.reuse ;  /* 0x000000887a7a7220 */ /* 0x080fe20000400000 */
[----:B------:R-:W-:Y:S01]  /*95d0*/  LEA.HI.X R9, R6, UR5, R9, 0x1, P0 ;  /* 0x0000000506097c11 */ /* 0x000fe200080f0c09 */
[-C--:B------:R-:W-:Y:S01]  /*95e0*/  FMUL R123, R123, R136.reuse ;  /* 0x000000887b7b7220 */ /* 0x080fe20000400000 */
[----:B------:R-:W-:Y:S01]  /*95f0*/  ISETP.GT.AND P0, PT, R3, RZ, P3 ;  /* 0x000000ff0300720c */ /* 0x000fe20001f04270 */
[----:B------:R-:W-:Y:S01]  /*9600*/  FMUL R124, R124, R136 ;  /* 0x000000887c7c7220 */ /* 0x000fe20000400000 */
[----:B------:R-:W-:Y:S01]  /*9610*/  F2FP.F16.F32.PACK_AB R120, RZ, R120 ;  /* 0x00000078ff78723e */ /* 0x000fe200000000ff */
[-C--:B------:R-:W-:Y:S01]  /*9620*/  FMUL R125, R125, R136.reuse ;  /* 0x000000887d7d7220 */ /* 0x080fe20000400000 */
[----:B------:R-:W-:Y:S01]  /*9630*/  F2FP.F16.F32.PACK_AB R121, RZ, R121 ;  /* 0x00000079ff79723e */ /* 0x000fe200000000ff */
[----:B------:R-:W-:Y:S01]  /*9640*/  FMUL R126, R126, R136 ;  /* 0x000000887e7e7220 */ /* 0x000fe20000400000 */
[----:B------:R-:W-:Y:S01]  /*9650*/  LEA R4, P4, R4, R8, 0x4 ;  /* 0x0000000804047211 */ /* 0x000fe200078820ff */
[----:B------:R-:W-:Y:S01]  /*9660*/  @P2 STG.E.U16 desc[UR36][R8.64], R120 ;  /* 0x0000007808002986 */ /* 0x000fe2000c101524 */
[----:B------:R-:W-:Y:S01]  /*9670*/  ISETP.GT.AND P2, PT, R10, 0x8, PT ;  /* 0x000000080a00780c */ /* 0x000fe20003f44270 */
[----:B------:R-:W-:Y:S01]  /*9680*/  FMUL R127, R127, R136 ;  /* 0x000000887f7f7220 */ /* 0x000fe20000400000 */
[----:B------:R-:W-:Y:S01]  /*9690*/  ISETP.GT.AND P1, PT, R3, 0x8, P1 ;  /* 0x000000080300780c */ /* 0x000fe20000f24270 */
[--C-:B------:R-:W-:Y:S01]  /*96a0*/  IMAD.X R5, R5, 0x1, R9.reuse, P4 ;  /* 0x0000000105057824 */ /* 0x100fe200020e0609 */
[C---:B------:R-:W-:Y:S01]  /*96b0*/  ISETP.GT.AND P5, PT, R3.reuse, RZ, P2 ;  /* 0x000000ff0300720c */ /* 0x040fe200017a4270 */
[--C-:B------:R-:W-:Y:S01]  /*96c0*/  @P0 IMAD.MOV.U32 R6, RZ, RZ, R8.reuse ;  /* 0x000000ffff060224 */ /* 0x100fe200078e0008 */
[----:B------:R-:W-:Y:S01]  /*96d0*/  ISETP.GT.AND P3, PT, R3, 0x8, P3 ;  /* 0x000000080300780c */ /* 0x000fe20001f64270 */
[--C-:B------:R-:W-:Y:S01]  /*96e0*/  @P0 IMAD.MOV.U32 R7, RZ, RZ, R9.reuse ;  /* 0x000000ffff070224 */ /* 0x100fe200078e0009 */
[----:B------:R-:W-:Y:S01]  /*96f0*/  F2FP.F16.F32.PACK_AB R122, RZ, R122 ;  /* 0x0000007aff7a723e */ /* 0x000fe200000000ff */
[-C--:B------:R-:W-:Y:S01]  /*9700*/  FMUL R128, R128, R136.reuse ;  /* 0x0000008880807220 */ /* 0x080fe20000400000 */
[----:B------:R-:W-:Y:S01]  /*9710*/  F2FP.F16.F32.PACK_AB R123, RZ, R123 ;  /* 0x0000007bff7b723e */ /* 0x000fe200000000ff */
[-C--:B------:R-:W-:Y:S01]  /*9720*/  FMUL R129, R129, R136.reuse ;  /* 0x0000008881817220 */ /* 0x080fe20000400000 */
[----:B------:R0:W-:Y:S01]  /*9730*/  @P0 STG.E.U16 desc[UR36][R6.64+0x2], R121 ;  /* 0x0000027906000986 */ /* 0x0001e2000c101524 */
[----:B------:R-:W-:Y:S01]  /*9740*/  ISETP.GT.AND P0, PT, R10, 0x9, PT ;  /* 0x000000090a00780c */ /* 0x000fe20003f04270 */
[----:B------:R-:W-:Y:S01]  /*9750*/  FMUL R130, R130, R136 ;  /* 0x0000008882827220 */ /* 0x000fe20000400000 */
[----:B------:R-:W-:Y:S01]  /*9760*/  F2FP.F16.F32.PACK_AB R124, RZ, R124 ;  /* 0x0000007cff7c723e */ /* 0x000fe200000000ff */
[----:B------:R-:W-:Y:S01]  /*9770*/  @P1 STG.E.U16 desc[UR36][R4.64], R122 ;  /* 0x0000007a04001986 */ /* 0x000fe2000c101524 */
[----:B------:R-:W-:Y:S01]  /*9780*/  ISETP.GT.AND P4, PT, R3, RZ, P0 ;  /* 0x000000ff0300720c */ /* 0x000fe20000784270 */
[-C--:B------:R-:W-:Y:S01]  /*9790*/  FMUL R131, R131, R136.reuse ;  /* 0x0000008883837220 */ /* 0x080fe20000400000 */
[----:B------:R-:W-:Y:S01]  /*97a0*/  ISETP.GT.AND P1, PT, R10, 0x10, PT ;  /* 0x000000100a00780c */ /* 0x000fe20003f24270 */
[----:B------:R-:W-:Y:S01]  /*97b0*/  @P3 STG.E.U16 desc[UR36][R4.64+0x2], R123 ;  /* 0x0000027b04003986 */ /* 0x000fe2000c101524 */
[----:B------:R-:W-:Y:S01]  /*97c0*/  F2FP.F16.F32.PACK_AB R125, RZ, R125 ;  /* 0x0000007dff7d723e */ /* 0x000fe200000000ff */
[-C--:B------:R-:W-:Y:S01]  /*97d0*/  FMUL R132, R132, R136.reuse ;  /* 0x0000008884847220 */ /* 0x080fe20000400000 */
[C---:B------:R-:W-:Y:S01]  /*97e0*/  ISETP.GT.AND P2, PT, R3.reuse, 0x8, P2 ;  /* 0x000000080300780c */ /* 0x040fe20001744270 */
[--C-:B0-----:R-:W-:Y:S01]  /*97f0*/  @P5 IMAD.MOV.U32 R6, RZ, RZ, R8.reuse ;  /* 0x000000ffff065224 */ /* 0x101fe200078e0008 */
[----:B------:R-:W-:Y:S01]  /*9800*/  ISETP.GT.AND P3, PT, R3, 0x8, P0 ;  /* 0x000000080300780c */ /* 0x000fe20000764270 */
[--C-:B------:R-:W-:Y:S01]  /*9810*/  @P5 IMAD.MOV.U32 R7, RZ, RZ, R9.reuse ;  /* 0x000000ffff075224 */ /* 0x100fe200078e0009 */
[----:B------:R-:W-:Y:S01]  /*9820*/  ISETP.GT.AND P0, PT, R10, 0x11, PT ;  /* 0x000000110a00780c */ /* 0x000fe20003f04270 */
[----:B------:R-:W-:Y:S01]  /*9830*/  FMUL R133, R133, R136 ;  /* 0x0000008885857220 */ /* 0x000fe20000400000 */
[----:B------:R-:W-:Y:S01]  /*9840*/  F2FP.F16.F32.PACK_AB R126, RZ, R126 ;  /* 0x0000007eff7e723e */ /* 0x000fe200000000ff */
[-C--:B------:R-:W-:Y:S01]  /*9850*/  FMUL R134, R134, R136.reuse ;  /* 0x0000008886867220 */ /* 0x080fe20000400000 */
[----:B------:R0:W-:Y:S01]  /*9860*/  @P5 STG.E.U16 desc[UR36][R6.64+0x10], R124 ;  /* 0x0000107c06005986 */ /* 0x0001e2000c101524 */
[----:B------:R-:W-:Y:S01]  /*9870*/  ISETP.GT.AND P5, PT, R3, RZ, P1 ;  /* 0x000000ff0300720c */ /* 0x000fe20000fa4270 */
[-C--:B------:R-:W-:Y:S01]  /*9880*/  FMUL R135, R135, R136.reuse ;  /* 0x0000008887877220 */ /* 0x080fe20000400000 */
[----:B------:R-:W-:Y:S01]  /*9890*/  F2FP.F16.F32.PACK_AB R127, RZ, R127 ;  /* 0x0000007fff7f723e */ /* 0x000fe200000000ff */
[----:B------:R-:W-:Y:S01]  /*98a0*/  FMUL R104, R104, R136 ;  /* 0x0000008868687220 */ /* 0x000fe20000400000 */
[----:B------:R-:W-:Y:S01]  /*98b0*/  F2FP.F16.F32.PACK_AB R128, RZ, R128 ;  /* 0x00000080ff80723e */ /* 0x000fe200000000ff */
[-C--:B------:R-:W-:Y:S01]  /*98c0*/  FMUL R105, R105, R136.reuse ;  /* 0x0000008869697220 */ /* 0x080fe20000400000 */
[----:B------:R-:W-:Y:S01]  /*98d0*/  F2FP.F16.F32.PACK_AB R129, RZ, R129 ;  /* 0x00000081ff81723e */ /* 0x000fe200000000ff */
[-C--:B------:R-:W-:Y:S01]  /*98e0*/  FMUL R106, R106, R136.reuse ;  /* 0x000000886a6a7220 */ /* 0x080fe20000400000 */
[----:B------:R-:W-:Y:S01]  /*98f0*/  ISETP.GT.AND P1, PT, R3, 0x8, P1 ;  /* 0x000000080300780c */ /* 0x000fe20000f24270 */
[----:B------:R-:W-:Y:S01]  /*9900*/  FMUL R107, R107, R136 ;  /* 0x000000886b6b7220 */ /* 0x000fe20000400000 */
[----:B------:R-:W-:Y:S01]  /*9910*/  F2FP.F16.F32.PACK_AB R130, RZ, R130 ;  /* 0x00000082ff82723e */ /* 0x000fe200000000ff */
[--C-:B0-----:R-:W-:Y:S01]  /*9920*/  @P4 IMAD.MOV.U32 R6, RZ, RZ, R8.reuse ;  /* 0x000000ffff064224 */ /* 0x101fe200078e0008 */
[----:B------:R-:W-:Y:S01]  /*9930*/  F2FP.F16.F32.PACK_AB R131, RZ, R131 ;  /* 0x00000083ff83723e */ /* 0x000fe200000000ff */
[--C-:B------:R-:W-:Y:S01]  /*9940*/  @P4 IMAD.MOV.U32 R7, RZ, RZ, R9.reuse ;  /* 0x000000ffff074224 */ /* 0x100fe200078e0009 */
[----:B------:R-:W-:Y:S01]  /*9950*/  F2FP.F16.F32.PACK_AB R132, RZ, R132 ;  /* 0x00000084ff84723e */ /* 0x000fe200000000ff */
[-C--:B------:R-:W-:Y:S01]  /*9960*/  FMUL R108, R108, R136.reuse ;  /* 0x000000886c6c7220 */ /* 0x080fe20000400000 */
[----:B------:R-:W-:Y:S01]  /*9970*/  F2FP.F16.F32.PACK_AB R133, RZ, R133 ;  /* 0x00000085ff85723e */ /* 0x000fe200000000ff */
[-C--:B------:R-:W-:Y:S01]  /*9980*/  FMUL R109, R109, R136.reuse ;  /* 0x000000886d6d7220 */ /* 0x080fe20000400000 */
[----:B------:R0:W-:Y:S01]  /*9990*/  @P4 STG.E.U16 desc[UR36][R6.64+0x12], R125 ;  /* 0x0000127d06004986 */ /* 0x0001e2000c101524 */
[----:B------:R-:W-:Y:S01]  /*99a0*/  ISETP.GT.AND P4, PT, R3, RZ, P0 ;  /* 0x000000ff0300720c */ /* 0x000fe20000784270 */
[----:B------:R-:W-:Y:S01]  /*99b0*/  FMUL R110, R110, R136 ;  /* 0x000000886e6e7220 */ /* 0x000fe20000400000 */
[----:B------:R-:W-:Y:S01]  /*99c0*/  F2FP.F16.F32.PACK_AB R134, RZ, R134 ;  /* 0x00000086ff86723e */ /* 0x000fe200000000ff */
[----:B------:R-:W-:Y:S01]  /*99d0*/  @P2 STG.E.U16 desc[UR36][R4.64+0x10], R126 ;  /* 0x0000107e04002986 */ /* 0x000fe2000c101524 */
[----:B------:R-:W-:Y:S01]  /*99e0*/  ISETP.GT.AND P2, PT, R10, 0x18, PT ;  /* 0x000000180a00780c */ /* 0x000fe20003f44270 */
[-C--:B------:R-:W-:Y:S01]  /*99f0*/  FMUL R111, R111, R136.reuse ;  /* 0x000000886f6f7220 */ /* 0x080fe20000400000 */
[----:B------:R-:W-:Y:S01]  /*9a00*/  F2FP.F16.F32.PACK_AB R135, RZ, R135 ;  /* 0x00000087ff87723e */ /* 0x000fe200000000ff */
[----:B------:R-:W-:Y:S01]  /*9a10*/  @P3 STG.E.U16 desc[UR36][R4.64+0x12], R127 ;  /* 0x0000127f04003986 */ /* 0x000fe2000c101524 */
[----:B------:R-:W-:Y:S01]  /*9a20*/  ISETP.GT.AND P3, PT, R3, 0x8, P0 ;  /* 0x000000080300780c */ /* 0x000fe20000764270 */
[----:B------:R-:W-:Y:S01]  /*9a30*/  FMUL R112, R112, R136 ;  /* 0x0000008870707220 */ /* 0x000fe20000400000 */
[----:B------:R-:W-:Y:S01]  /*9a40*/  ISETP.GT.AND P0, PT, R10, 0x19, PT ;  /* 0x000000190a00780c */ /* 0x000fe20003f04270 */
[--C-:B0-----:R-:W-:Y:S01]  /*9a50*/  @P5 IMAD.MOV.U32 R6, RZ, RZ, R8.reuse ;  /* 0x000000ffff065224 */ /* 0x101fe200078e0008 */
[----:B------:R-:W-:Y:S01]  /*9a60*/  F2FP.F16.F32.PACK_AB R104, RZ, R104 ;  /* 0x00000068ff68723e */ /* 0x000fe200000000ff */
[--C-:B------:R-:W-:Y:S01]  /*9a70*/  @P5 IMAD.MOV.U32 R7, RZ, RZ, R9.reuse ;  /* 0x000000ffff075224 */ /* 0x100fe200078e0009 */
[----:B------:R-:W-:Y:S01]  /*9a80*/  F2FP.F16.F32.PACK_AB R105, RZ, R105 ;  /* 0x00000069ff69723e */ /* 0x000fe200000000ff */
        /* <DEDUP_REMOVED lines=11> */
[----:B------:R-:W-:Y:S01]  /*9b40*/  FMUL R118, R118, R136 ;  /* 0x0000008876767220 */ /* 0x000fe20000400000 */
[----:B------:R-:W-:Y:S01]  /*9b50*/  F2FP.F16.F32.PACK_AB R110, RZ, R110 ;  /* 0x0000006eff6e723e */ /* 0x000fe200000000ff */
[----:B------:R-:W-:Y:S01]  /*9b60*/  FMUL R119, R119, R136 ;  /* 0x0000008877777220 */ /* 0x000fe20000400000 */
[----:B------:R-:W-:Y:S01]  /*9b70*/  F2FP.F16.F32.PACK_AB R111, RZ, R111 ;  /* 0x0000006fff6f723e */ /* 0x000fe200000000ff */
        /* <DEDUP_REMOVED lines=8> */
[C---:B------:R-:W-:Y:S01]  /*9c00*/  ISETP.GT.AND P4, PT, R3.reuse, RZ, P0 ;  /* 0x000000ff0300720c */ /* 0x040fe20000784270 */
[-C--:B------:R-:W-:Y:S01]  /*9c10*/  FMUL R90, R90, R136.reuse ;  /* 0x000000885a5a7220 */ /* 0x080fe20000400000 */
[----:B------:R-:W-:Y:S01]  /*9c20*/  F2FP.F16.F32.PACK_AB R115, RZ, R115 ;  /* 0x00000073ff73723e */ /* 0x000fe200000000ff */
[----:B------:R-:W-:Y:S01]  /*9c30*/  @P1 STG.E.U16 desc[UR36][R4.64+0x20], R130 ;  /* 0x0000208204001986 */ /* 0x000fe2000c101524 */
[----:B------:R-:W-:Y:S01]  /*9c40*/  ISETP.GT.AND P1, PT, R3, 0x8, P2 ;  /* 0x000000080300780c */ /* 0x000fe20001724270 */
[-C--:B------:R-:W-:Y:S01]  /*9c50*/  FMUL R91, R91, R136.reuse ;  /* 0x000000885b5b7220 */ /* 0x080fe20000400000 */
[----:B------:R-:W-:Y:S01]  /*9c60*/  ISETP.GT.AND P2, PT, R10, 0x20, PT ;  /* 0x000000200a00780c */ /* 0x000fe20003f44270 */
        /* <DEDUP_REMOVED lines=232> */
[----:B0-----:R-:W-:Y:S01]  /*aaf0*/  @P5 IMAD.MOV.U32 R6, RZ, RZ, R8 ;  /* 0x000000ffff065224 */ /* 0x001fe200078e0008 */
[----:B------:R-:W-:Y:S01]  /*ab00*/  F2FP.F16.F32.PACK_AB R28, RZ, R28 ;  /* 0x0000001cff1c723e */ /* 0x000fe200000000ff */
[----:B------:R-:W-:Y:S01]  /*ab10*/  @P5 IMAD.MOV.U32 R7, RZ, RZ, R9 ;  /* 0x000000ffff075224 */ /* 0x000fe200078e0009 */
[----:B------:R-:W-:Y:S01]  /*ab20*/  F2FP.F16.F32.PACK_AB R29, RZ, R29 ;  /* 0x0000001dff1d723e */ /* 0x000fe200000000ff */
[----:B------:R-:W-:Y:S01]  /*ab30*/  FMUL R37, R37, R136 ;  /* 0x0000008825257220 */ /* 0x000fe20000400000 */
[----:B------:R-:W-:Y:S01]  /*ab40*/  F2FP.F16.F32.PACK_AB R30, RZ, R30 ;  /* 0x0000001eff1e723e */ /* 0x000fe200000000ff */
[-C--:B------:R-:W-:Y:S01]  /*ab50*/  FMUL R38, R38, R136.reuse ;  /* 0x0000008826267220 */ /* 0x080fe20000400000 */
[----:B------:R0:W-:Y:S01]  /*ab60*/  @P5 STG.E.U16 desc[UR36][R6.64+0x90], R92 ;  /* 0x0000905c06005986 */ /* 0x0001e2000c101524 */
[----:B------:R-:W-:Y:S01]  /*ab70*/  ISETP.GT.AND P5, PT, R3, RZ, P2 ;  /* 0x000000ff0300720c */ /* 0x000fe200017a4270 */
[----:B------:R-:W-:Y:S01]  /*ab80*/  FMUL R39, R39, R136 ;  /* 0x0000008827277220 */ /* 0x000fe20000400000 */
[----:B------:R-:W-:-:S02]  /*ab90*/  F2FP.F16.F32.PACK_AB R31, RZ, R31 ;  /* 0x0000001fff1f723e */ /* 0x000fc400000000ff */
[----:B------:R-:W-:Y:S02]  /*aba0*/  F2FP.F16.F32.PACK_AB R32, RZ, R32 ;  /* 0x00000020ff20723e */ /* 0x000fe400000000ff */
[----:B------:R-:W-:Y:S02]  /*abb0*/  F2FP.F16.F32.PACK_AB R33, RZ, R33 ;  /* 0x00000021ff21723e */ /* 0x000fe400000000ff */
[----:B------:R-:W-:Y:S02]  /*abc0*/  F2FP.F16.F32.PACK_AB R34, RZ, R34 ;  /* 0x00000022ff22723e */ /* 0x000fe400000000ff */
[----:B------:R-:W-:Y:S01]  /*abd0*/  F2FP.F16.F32.PACK_AB R35, RZ, R35 ;  /* 0x00000023ff23723e */ /* 0x000fe200000000ff */
[----:B0-----:R-:W-:Y:S01]  /*abe0*/  @P4 IMAD.MOV.U32 R6, RZ, RZ, R8 ;  /* 0x000000ffff064224 */ /* 0x001fe200078e0008 */
[----:B------:R-:W-:Y:S01]  /*abf0*/  F2FP.F16.F32.PACK_AB R36, RZ, R36 ;  /* 0x00000024ff24723e */ /* 0x000fe200000000ff */
[----:B------:R-:W-:Y:S01]  /*ac00*/  @P4 IMAD.MOV.U32 R7, RZ, RZ, R9 ;  /* 0x000000ffff074224 */ /* 0x000fe200078e0009 */
[----:B------:R-:W-:-:S02]  /*ac10*/  F2FP.F16.F32.PACK_AB R37, RZ, R37 ;  /* 0x00000025ff25723e */ /* 0x000fc400000000ff */
[----:B------:R-:W-:Y:S02]  /*ac20*/  F2FP.F16.F32.PACK_AB R38, RZ, R38 ;  /* 0x00000026ff26723e */ /* 0x000fe400000000ff */
[----:B------:R0:W-:Y:S01]  /*ac30*/  @P4 STG.E.U16 desc[UR36][R6.64+0x92], R93 ;  /* 0x0000925d06004986 */ /* 0x0001e2000c101524 */
[C---:B------:R-:W-:Y:S02]  /*ac40*/  ISETP.GT.AND P4, PT, R3.reuse, RZ, P0 ;  /* 0x000000ff0300720c */ /* 0x040fe40000784270 */
[----:B------:R-:W-:Y:S01]  /*ac50*/  F2FP.F16.F32.PACK_AB R39, RZ, R39 ;  /* 0x00000027ff27723e */ /* 0x000fe200000000ff */
[----:B------:R-:W-:Y:S01]  /*ac60*/  @P1 STG.E.U16 desc[UR36][R4.64+0x90], R94 ;  /* 0x0000905e04001986 */ /* 0x000fe2000c101524 */
[C---:B------:R-:W-:Y:S02]  /*ac70*/  ISETP.GT.AND P1, PT, R3.reuse, 0x8, P2 ;  /* 0x000000080300780c */ /* 0x040fe40001724270 */
[----:B------:R-:W-:Y:S01]  /*ac80*/  ISETP.GT.AND P2, PT, R10, 0x58, PT ;  /* 0x000000580a00780c */ /* 0x000fe20003f44270 */
[----:B------:R-:W-:Y:S01]  /*ac90*/  @P3 STG.E.U16 desc[UR36][R4.64+0x92], R95 ;  /* 0x0000925f04003986 */ /* 0x000fe2000c101524 */
[----:B------:R-:W-:-:S02]  /*aca0*/  ISETP.GT.AND P3, PT, R3, 0x8, P0 ;  /* 0x000000080300780c */ /* 0x000fc40000764270 */
[----:B------:R-:W-:Y:S01]  /*acb0*/  ISETP.GT.AND P0, PT, R10, 0x59, PT ;  /* 0x000000590a00780c */ /* 0x000fe20003f04270 */
[----:B0-----:R-:W-:Y:S02]  /*acc0*/  @P5 IMAD.MOV.U32 R6, RZ, RZ, R8 ;  /* 0x000000ffff065224 */ /* 0x001fe400078e0008 */
[----:B------:R-:W-:-:S05]  /*acd0*/  @P5 IMAD.MOV.U32 R7, RZ, RZ, R9 ;  /* 0x000000ffff075224 */ /* 0x000fca00078e0009 */
[----:B------:R0:W-:Y:S01]  /*ace0*/  @P5 STG.E.U16 desc[UR36][R6.64+0xa0], R96 ;  /* 0x0000a06006005986 */ /* 0x0001e2000c101524 */
[----:B------:R-:W-:Y:S01]  /*acf0*/  ISETP.GT.AND P5, PT, R3, RZ, P2 ;  /* 0x000000ff0300720c */ /* 0x000fe200017a4270 */
[----:B0-----:R-:W-:Y:S02]  /*ad00*/  @P4 IMAD.MOV.U32 R6, RZ, RZ, R8 ;  /* 0x000000ffff064224 */ /* 0x001fe400078e0008 */
[----:B------:R-:W-:-:S05]  /*ad10*/  @P4 IMAD.MOV.U32 R7, RZ, RZ, R9 ;  /* 0x000000ffff074224 */ /* 0x000fca00078e0009 */
[----:B------:R0:W-:Y:S01]  /*ad20*/  @P4 STG.E.U16 desc[UR36][R6.64+0xa2], R97 ;  /* 0x0000a26106004986 */ /* 0x0001e2000c101524 */
[----:B------:R-:W-:-:S03]  /*ad30*/  ISETP.GT.AND P4, PT, R3, RZ, P0 ;  /* 0x000000ff0300720c */ /* 0x000fc60000784270 */
[----:B------:R-:W-:Y:S01]  /*ad40*/  @P1 STG.E.U16 desc[UR36][R4.64+0xa0], R98 ;  /* 0x0000a06204001986 */ /* 0x000fe2000c101524 */
[C---:B------:R-:W-:Y:S02]  /*ad50*/  ISETP.GT.AND P1, PT, R3.reuse, 0x8, P2 ;  /* 0x000000080300780c */ /* 0x040fe40001724270 */
[C---:B------:R-:W-:Y:S01]  /*ad60*/  ISETP.GT.AND P2, PT, R10.reuse, 0x60, PT ;  /* 0x000000600a00780c */ /* 0x040fe20003f44270 */
[----:B------:R-:W-:Y:S01]  /*ad70*/  @P3 STG.E.U16 desc[UR36][R4.64+0xa2], R99 ;  /* 0x0000a26304003986 */ /* 0x000fe2000c101524 */
[----:B------:R-:W-:Y:S02]  /*ad80*/  ISETP.GT.AND P3, PT, R3, 0x8, P0 ;  /* 0x000000080300780c */ /* 0x000fe40000764270 */
        /* <DEDUP_REMOVED lines=144> */
[C---:B------:R-:W-:Y:S02]  /*b690*/  ISETP.GT.AND P5, PT, R3.reuse, RZ, P2 ;  /* 0x000000ff0300720c */ /* 0x040fe400017a4270 */
[----:B------:R-:W-:Y:S01]  /*b6a0*/  ISETP.GT.AND P2, PT, R3, 0x8, P2 ;  /* 0x000000080300780c */ /* 0x000fe20001744270 */
[----:B0-----:R-:W-:Y:S02]  /*b6b0*/  @P4 IMAD.MOV.U32 R6, RZ, RZ, R8 ;  /* 0x000000ffff064224 */ /* 0x001fe400078e0008 */
[----:B------:R-:W-:-:S05]  /*b6c0*/  @P4 IMAD.MOV.U32 R7, RZ, RZ, R9 ;  /* 0x000000ffff074224 */ /* 0x000fca00078e0009 */
[----:B------:R0:W-:Y:S01]  /*b6d0*/  @P4 STG.E.U16 desc[UR36][R6.64+0x152], R45 ;  /* 0x0001522d06004986 */ /* 0x0001e2000c101524 */
[C---:B------:R-:W-:Y:S02]  /*b6e0*/  ISETP.GT.AND P4, PT, R3.reuse, RZ, P0 ;  /* 0x000000ff0300720c */ /* 0x040fe40000784270 */
[----:B------:R-:W-:Y:S01]  /*b6f0*/  ISETP.GT.AND P0, PT, R3, 0x8, P0 ;  /* 0x000000080300780c */ /* 0x000fe20000704270 */
[----:B------:R-:W-:Y:S01]  /*b700*/  @P1 STG.E.U16 desc[UR36][R4.64+0x150], R46 ;  /* 0x0001502e04001986 */ /* 0x000fe2000c101524 */
[----:B------:R-:W-:-:S03]  /*b710*/  ISETP.GT.AND P1, PT, R10, 0xb9, PT ;  /* 0x000000b90a00780c */ /* 0x000fc60003f24270 */
[----:B------:R-:W-:Y:S01]  /*b720*/  @P3 STG.E.U16 desc[UR36][R4.64+0x152], R47 ;  /* 0x0001522f04003986 */ /* 0x000fe2000c101524 */
        /* <DEDUP_REMOVED lines=14> */
[----:B------:R-:W-:-:S05]  /*b810*/  ISETP.GT.AND P0, PT, R10, 0xc1, PT ;  /* 0x000000c10a00780c */ /* 0x000fca0003f04270 */
        /* <DEDUP_REMOVED lines=8> */
[----:B------:R-:W-:-:S03]  /*b8a0*/  ISETP.GT.AND P5, PT, R3, RZ, P0 ;  /* 0x000000ff0300720c */ /* 0x000fc600007a4270 */
[----:B------:R-:W-:Y:S04]  /*b8b0*/  @P3 STG.E.U16 desc[UR36][R4.64+0x170], R54 ;  /* 0x0001703604003986 */ /* 0x000fe8000c101524 */
[----:B------:R-:W-:Y:S01]  /*b8c0*/  @P1 STG.E.U16 desc[UR36][R4.64+0x172], R55 ;  /* 0x0001723704001986 */ /* 0x000fe2000c101524 */
[C---:B------:R-:W-:Y:S02]  /*b8d0*/  ISETP.GT.AND P1, PT, R3.reuse, 0x8, P0 ;  /* 0x000000080300780c */ /* 0x040fe40000724270 */
[----:B------:R-:W-:Y:S01]  /*b8e0*/  ISETP.GT.AND P0, PT, R10, 0xc9, PT ;  /* 0x000000c90a00780c */ /* 0x000fe20003f04270 */
[----:B0-----:R-:W-:Y:S02]  /*b8f0*/  @P4 IMAD.MOV.U32 R6, RZ, RZ, R8 ;  /* 0x000000ffff064224 */ /* 0x001fe400078e0008 */
[----:B------:R-:W-:Y:S01]  /*b900*/  @P4 IMAD.MOV.U32 R7, RZ, RZ, R9 ;  /* 0x000000ffff074224 */ /* 0x000fe200078e0009 */
[----:B------:R-:W-:-:S04]  /*b910*/  ISETP.GT.AND P3, PT, R3, RZ, P0 ;  /* 0x000000ff0300720c */ /* 0x000fc80000764270 */
[----:B------:R0:W-:Y:S01]  /*b920*/  @P4 STG.E.U16 desc[UR36][R6.64+0x180], R24 ;  /* 0x0001801806004986 */ /* 0x0001e2000c101524 */
[----:B------:R-:W-:Y:S01]  /*b930*/  ISETP.GT.AND P4, PT, R10, 0xc8, PT ;  /* 0x000000c80a00780c */ /* 0x000fe20003f84270 */
        /* <DEDUP_REMOVED lines=12> */
[----:B------:R-:W-:Y:S02]  /*ba00*/  ISETP.GT.AND P5, PT, R3, 0x8, P0 ;  /* 0x000000080300780c */ /* 0x000fe400007a4270 */
[----:B------:R-:W-:Y:S01]  /*ba10*/  ISETP.GT.AND P0, PT, R10, 0xd1, PT ;  /* 0x000000d10a00780c */ /* 0x000fe20003f04270 */
[----:B0-----:R-:W-:Y:S02]  /*ba20*/  @P3 IMAD.MOV.U32 R6, RZ, RZ, R8 ;  /* 0x000000ffff063224 */ /* 0x001fe400078e0008 */
[----:B------:R-:W-:-:S05]  /*ba30*/  @P3 IMAD.MOV.U32 R7, RZ, RZ, R9 ;  /* 0x000000ffff073224 */ /* 0x000fca00078e0009 */
[----:B------:R0:W-:Y:S01]  /*ba40*/  @P3 STG.E.U16 desc[UR36][R6.64+0x192], R29 ;  /* 0x0001921d06003986 */ /* 0x0001e2000c101524 */
[----:B------:R-:W-:-:S03]  /*ba50*/  ISETP.GT.AND P3, PT, R10, 0xd0, PT ;  /* 0x000000d00a00780c */ /* 0x000fc60003f64270 */
[----:B------:R-:W-:Y:S01]  /*ba60*/  @P4 STG.E.U16 desc[UR36][R4.64+0x190], R30 ;  /* 0x0001901e04004986 */ /* 0x000fe2000c101524 */
[C---:B------:R-:W-:Y:S02]  /*ba70*/  ISETP.GT.AND P4, PT, R3.reuse, RZ, P3 ;  /* 0x000000ff0300720c */ /* 0x040fe40001f84270 */
[C---:B------:R-:W-:Y:S01]  /*ba80*/  ISETP.GT.AND P3, PT, R3.reuse, 0x8, P3 ;  /* 0x000000080300780c */ /* 0x040fe20001f64270 */
[----:B------:R-:W-:Y:S01]  /*ba90*/  @P5 STG.E.U16 desc[UR36][R4.64+0x192], R31 ;  /* 0x0001921f04005986 */ /* 0x000fe2000c101524 */
[C---:B------:R-:W-:Y:S02]  /*baa0*/  ISETP.GT.AND P5, PT, R3.reuse, RZ, P0 ;  /* 0x000000ff0300720c */ /* 0x040fe400007a4270 */
[----:B------:R-:W-:-:S07]  /*bab0*/  ISETP.GT.AND P0, PT, R3, 0x8, P0 ;  /* 0x000000080300780c */ /* 0x000fce0000704270 */
        /* <DEDUP_REMOVED lines=10> */
[----:B------:R-:W-:Y:S04]  /*bb60*/  @P3 STG.E.U16 desc[UR36][R4.64+0x1a0], R34 ;  /* 0x0001a02204003986 */ /* 0x000fe8000c101524 */
[----:B------:R-:W-:Y:S06]  /*bb70*/  @P0 STG.E.U16 desc[UR36][R4.64+0x1a2], R35 ;  /* 0x0001a22304000986 */ /* 0x000fec000c101524 */
[----:B0-----:R-:W-:-:S02]  /*bb80*/  @P5 IMAD.MOV.U32 R6, RZ, RZ, R8 ;  /* 0x000000ffff065224 */ /* 0x001fc400078e0008 */
[----:B------:R-:W-:-:S05]  /*bb90*/  @P5 IMAD.MOV.U32 R7, RZ, RZ, R9 ;  /* 0x000000ffff075224 */ /* 0x000fca00078e0009 */
[----:B------:R0:W-:Y:S04]  /*bba0*/  @P5 STG.E.U16 desc[UR36][R6.64+0x1b0], R36 ;  /* 0x0001b02406005986 */ /* 0x0001e8000c101524 */
[----:B------:R1:W-:Y:S04]  /*bbb0*/  @P4 STG.E.U16 desc[UR36][R8.64+0x1b2], R37 ;  /* 0x0001b22508004986 */ /* 0x0003e8000c101524 */
[----:B------:R1:W-:Y:S01]  /*bbc0*/  @P2 STG.E.U16 desc[UR36][R4.64+0x1b0], R38 ;  /* 0x0001b02604002986 */ /* 0x0003e2000c101524 */
[----:B0-----:R-:W-:Y:S02]  /*bbd0*/  @P1 IMAD.MOV.U32 R6, RZ, RZ, R4 ;  /* 0x000000ffff061224 */ /* 0x001fe400078e0004 */
[----:B------:R-:W-:-:S05]  /*bbe0*/  @P1 IMAD.MOV.U32 R7, RZ, RZ, R5 ;  /* 0x000000ffff071224 */ /* 0x000fca00078e0005 */
[----:B------:R1:W-:Y:S02]  /*bbf0*/  @P1 STG.E.U16 desc[UR36][R6.64+0x1b2], R39 ;  /* 0x0001b22706001986 */ /* 0x0003e4000c101524 */
.L_x_254:
[----:B------:R-:W-:Y:S05]  /*bc00*/  BSYNC B0 ;  /* 0x0000000000007941 */ /* 0x000fea0003800000 */
.L_x_32:
[----:B------:R-:W-:Y:S01]  /*bc10*/  ULDC UR4, c[0x0][0xc] ;  /* 0x0000030000047ab9 */ /* 0x000fe20000000800 */
[----:B------:R-:W-:Y:S01]  /*bc20*/  ULDC UR5, c[0x0][0x10] ;  /* 0x0000040000057ab9 */ /* 0x000fe20000000800 */
[----:B------:R-:W0:Y:S01]  /*bc30*/  LDC R3, c[0x0][0x14] ;  /* 0x00000500ff037b82 */ /* 0x000e220000000800 */
[----:B------:R-:W-:Y:S01]  /*bc40*/  UIMAD.WIDE.U32 UR4, UR4, UR5, URZ ;  /* 0x00000005040472a5 */ /* 0x000fe2000f8e003f */
[----:B-----5:R-:W-:Y:S02]  /*bc50*/  IMAD.MOV.U32 R141, RZ, RZ, -0x1 ;  /* 0xffffffffff8d7424 */ /* 0x020fe400078e00ff */
[----:B------:R-:W-:-:S03]  /*bc60*/  IMAD.MOV.U32 R139, RZ, RZ, -0x1 ;  /* 0xffffffffff8b7424 */ /* 0x000fc600078e00ff */
[----:B0-----:R-:W-:-:S04]  /*bc70*/  IMAD.WIDE.U32 R16, R3, UR4, R16 ;  /* 0x0000000403107c25 */ /* 0x001fc8000f8e0010 */
[----:B------:R-:W-:Y:S01]  /*bc80*/  IMAD R3, R3, UR5, RZ ;  /* 0x0000000503037c24 */ /* 0x000fe2000f8e02ff */
[----:B------:R-:W-:Y:S02]  /*bc90*/  ULDC.64 UR4, c[0x0][0x650] ;  /* 0x0001940000047ab9 */ /* 0x000fe40000000a00 */
[----:B------:R-:W-:Y:S01]  /*bca0*/  ISETP.GE.U32.AND P0, PT, R16, UR4, PT ;  /* 0x0000000410007c0c */ /* 0x000fe2000bf06070 */
[--C-:B------:R-:W-:Y:S01]  /*bcb0*/  IMAD.IADD R17, R17, 0x1, R3.reuse ;  /* 0x0000000111117824 */ /* 0x100fe200078e0203 */
[----:B------:R-:W-:-:S04]  /*bcc0*/  PRMT R3, RZ, 0x7610, R3 ;  /* 0x00007610ff037816 */ /* 0x000fc80000000003 */
[----:B------:R-:W-:-:S13]  /*bcd0*/  ISETP.GE.U32.AND.EX P0, PT, R17, UR5, PT, P0 ;  /* 0x0000000511007c0c */ /* 0x000fda000bf06100 */
[----:B------:R-:W-:Y:S05]  /*bce0*/  @P0 BRA `(.L_x_255) ;  /* 0x0000000400640947 */ /* 0x000fea0003800000 */
[----:B----4-:R-:W0:Y:S01]  /*bcf0*/  S2R R12, SR_CTAID.X ;  /* 0x00000000000c7919 */ /* 0x010e220000002500 */
[----:B------:R-:W4:Y:S01]  /*bd00*/  LDC.64 R10, c[0x0][0x628] ;  /* 0x00018a00ff0a7b82 */ /* 0x000f220000000a00 */
[----:B------:R-:W-:Y:S01]  /*bd10*/  ULDC UR4, c[0x0][0x150] ;  /* 0x0000540000047ab9 */ /* 0x000fe20000000800 */
[----:B-1----:R-:W-:Y:S01]  /*bd20*/  IMAD.MOV.U32 R8, RZ, RZ, R16 ;  /* 0x000000ffff087224 */ /* 0x002fe200078e0010 */
[----:B------:R-:W1:Y:S01]  /*bd30*/  S2R R24, SR_CTAID.Y ;  /* 0x0000000000187919 */ /* 0x000e620000002600 */
[----:B------:R-:W-:-:S04]  /*bd40*/  IMAD.MOV.U32 R9, RZ, RZ, R17 ;  /* 0x000000ffff097224 */ /* 0x000fc800078e0011 */
[----:B------:R-:W1:Y:S08]  /*bd50*/  LDC R21, c[0x0][0x144] ;  /* 0x00005100ff157b82 */ /* 0x000e700000000800 */
[----:B------:R-:W1:Y:S08]  /*bd60*/  LDC R0, c[0x0][0x630] ;  /* 0x00018c00ff007b82 */ /* 0x000e700000000800 */
[----:B------:R-:W1:Y:S01]  /*bd70*/  LDC.64 R14, c[0x0][0x620] ;  /* 0x00018800ff0e7b82 */ /* 0x000e620000000a00 */
[----:B----4-:R-:W-:-:S04]  /*bd80*/  ISETP.NE.U32.AND P0, PT, R10, RZ, PT ;  /* 0x000000ff0a00720c */ /* 0x010fc80003f05070 */
[----:B------:R-:W-:Y:S02]  /*bd90*/  ISETP.NE.AND.EX P0, PT, R11, RZ, PT, P0 ;  /* 0x000000ff0b00720c */ /* 0x000fe40003f05300 */
[----:B0-----:R-:W-:-:S05]  /*bda0*/  I2FP.F32.U32 R3, R12 ;  /* 0x0000000c00037245 */ /* 0x001fca0000201000 */
[----:B------:R-:W-:-:S04]  /*bdb0*/  FMUL R3, R3, UR4 ;  /* 0x0000000403037c20 */ /* 0x000fc80008400000 */
[----:B------:R0:W4:Y:S02]  /*bdc0*/  F2I.U32.TRUNC.NTZ R20, R3 ;  /* 0x0000000300147305 */ /* 0x000124000020f000 */
[----:B------:R-:W-:Y:S05]  /*bdd0*/  @!P0 BRA `(.L_x_256) ;  /* 0x0000000000288947 */ /* 0x000fea0003800000 */
[----:B0-----:R-:W0:Y:S02]  /*bde0*/  LDC R3, c[0x0][0x634] ;  /* 0x00018d00ff037b82 */ /* 0x001e240000000800 */
[----:B0-----:R-:W-:-:S05]  /*bdf0*/  IADD3 R3, P0, R16, R3, RZ ;  /* 0x0000000310037210 */ /* 0x001fca0007f1e0ff */
[----:B------:R-:W-:-:S04]  /*be00*/  IMAD.X R13, RZ, RZ, R17, P0 ;  /* 0x000000ffff0d7224 */ /* 0x000fc800000e0611 */
[----:B--23--:R-:W-:-:S04]  /*be10*/  IMAD.WIDE.U32 R4, R13, R10, RZ ;  /* 0x0000000a0d047225 */ /* 0x00cfc800078e00ff */
[----:B------:R-:W-:-:S04]  /*be20*/  IMAD.WIDE.U32 R6, P0, R3, R11, R4 ;  /* 0x0000000b03067225 */ /* 0x000fc80007800004 */
[----:B------:R-:W-:-:S04]  /*be30*/  IMAD.WIDE.U32 R4, R3, R10, RZ ;  /* 0x0000000a03047225 */ /* 0x000fc800078e00ff */
[----:B------:R-:W-:Y:S01]  /*be40*/  IMAD.X R9, RZ, RZ, RZ, P0 ;  /* 0x000000ffff097224 */ /* 0x000fe200000e06ff */
[----:B------:R-:W-:Y:S01]  /*be50*/  IADD3 RZ, P0, R5, R6, RZ ;  /* 0x0000000605ff7210 */ /* 0x000fe20007f1e0ff */
[----:B------:R-:W-:-:S04]  /*be60*/  IMAD.MOV.U32 R8, RZ, RZ, R7 ;  /* 0x000000ffff087224 */ /* 0x000fc800078e0007 */
[----:B------:R-:W-:-:S08]  /*be70*/  IMAD.WIDE.U32.X R8, R13, R11, R8, P0 ;  /* 0x0000000b0d087225 */ /* 0x000fd000000e0408 */
.L_x_256:
[----:B------:R-:W5:Y:S01]  /*be80*/  LDC.64 R28, c[0x0][0x640] ;  /* 0x00019000ff1c7b82 */ /* 0x000f620000000a00 */
[-CC-:B-1----:R-:W-:Y:S01]  /*be90*/  SHF.R.U64 R139, R8, R0.reuse, R9.reuse ;  /* 0x00000000088b7219 */ /* 0x182fe20000001209 */
[----:B----4-:R-:W-:Y:S01]  /*bea0*/  IMAD.MOV R20, RZ, RZ, -R20 ;  /* 0x000000ffff147224 */ /* 0x010fe200078e0a14 */
[----:B------:R-:W-:Y:S01]  /*beb0*/  SHF.R.U32.HI R0, RZ, R0, R9 ;  /* 0x00000000ff007219 */ /* 0x000fe20000011609 */
[----:B------:R-:W-:Y:S01]  /*bec0*/  ULDC UR4, c[0x0][0x154] ;  /* 0x0000550000047ab9 */ /* 0x000fe20000000800 */
[----:B0-----:R-:W-:Y:S01]  /*bed0*/  IADD3 R3, P0, RZ, -R139, RZ ;  /* 0x8000008bff037210 */ /* 0x001fe20007f1e0ff */
[----:B------:R-:W-:Y:S02]  /*bee0*/  IMAD R21, R21, R20, R12 ;  /* 0x0000001415157224 */ /* 0x000fe400078e020c */
[----:B------:R-:W0:Y:S01]  /*bef0*/  LDC R6, c[0x0][0x618] ;  /* 0x00018600ff067b82 */ /* 0x000e220000000800 */
[----:B------:R-:W-:Y:S02]  /*bf00*/  IMAD.MOV.U32 R7, RZ, RZ, 0x1 ;  /* 0x00000001ff077424 */ /* 0x000fe400078e00ff */
[----:B--23--:R-:W-:-:S04]  /*bf10*/  IMAD.X R5, RZ, RZ, ~R0, P0 ;  /* 0x000000ffff057224 */ /* 0x00cfc800000e0e00 */
[-C--:B------:R-:W-:Y:S01]  /*bf20*/  IMAD R0, R5, R14.reuse, RZ ;  /* 0x0000000e05007224 */ /* 0x080fe200078e02ff */
[----:B------:R-:W1:Y:S01]  /*bf30*/  LDC R8, c[0x0][0x608] ;  /* 0x00018200ff087b82 */ /* 0x000e620000000800 */
[----:B------:R-:W-:-:S04]  /*bf40*/  IMAD.WIDE.U32 R4, R3, R14, R16 ;  /* 0x0000000e03047225 */ /* 0x000fc800078e0010 */
[----:B------:R-:W-:Y:S01]  /*bf50*/  IMAD R3, R3, R15, R0 ;  /* 0x0000000f03037224 */ /* 0x000fe200078e0200 */
[----:B------:R-:W-:Y:S02]  /*bf60*/  I2FP.F32.U32 R0, R24 ;  /* 0x0000001800007245 */ /* 0x000fe40000201000 */
[----:B------:R-:W2:Y:S01]  /*bf70*/  LDC R26, c[0x0][0x658] ;  /* 0x00019600ff1a7b82 */ /* 0x000ea20000000800 */
[----:B------:R-:W-:Y:S01]  /*bf80*/  IMAD.IADD R3, R5, 0x1, R3 ;  /* 0x0000000105037824 */ /* 0x000fe200078e0203 */
[----:B-----5:R-:W-:Y:S01]  /*bf90*/  ISETP.NE.U32.AND P0, PT, R28, RZ, PT ;  /* 0x000000ff1c00720c */ /* 0x020fe20003f05070 */
[----:B------:R-:W-:Y:S01]  /*bfa0*/  FMUL R0, R0, UR4 ;  /* 0x0000000400007c20 */ /* 0x000fe20008400000 */
[----:B------:R-:W-:Y:S02]  /*bfb0*/  IMAD.MOV.U32 R5, RZ, RZ, -0x1 ;  /* 0xffffffffff057424 */ /* 0x000fe400078e00ff */
[----:B------:R-:W-:Y:S01]  /*bfc0*/  ISETP.NE.AND.EX P0, PT, R29, RZ, PT, P0 ;  /* 0x000000ff1d00720c */ /* 0x000fe20003f05300 */
[----:B------:R3:W4:Y:S01]  /*bfd0*/  F2I.U32.TRUNC.NTZ R13, R0 ;  /* 0x00000000000d7305 */ /* 0x000722000020f000 */
[----:B------:R-:W3:Y:S01]  /*bfe0*/  LDC R15, c[0x0][0x148] ;  /* 0x00005200ff0f7b82 */ /* 0x000ee20000000800 */
[----:B0-----:R-:W-:-:S02]  /*bff0*/  SHF.R.U64 R12, R4, R6, R3 ;  /* 0x00000006040c7219 */ /* 0x001fc40000001203 */
[----:B------:R-:W-:-:S05]  /*c000*/  SHF.R.U32.HI R3, RZ, R6, R3 ;  /* 0x00000006ff037219 */ /* 0x000fca0000011603 */
[----:B------:R-:W0:Y:S01]  /*c010*/  LDC R20, c[0x0][0x600] ;  /* 0x00018000ff147b82 */ /* 0x000e220000000800 */
[-CC-:B-1----:R-:W-:Y:S02]  /*c020*/  SHF.R.U64 R10, R12, R8.reuse, R3.reuse ;  /* 0x000000080c0a7219 */ /* 0x182fe40000001203 */
[----:B------:R-:W-:-:S05]  /*c030*/  SHF.R.U32.HI R3, RZ, R8, R3 ;  /* 0x00000008ff037219 */ /* 0x000fca0000011603 */
[----:B------:R-:W1:Y:S01]  /*c040*/  LDC R27, c[0x0][0x648] ;  /* 0x00019200ff1b7b82 */ /* 0x000e620000000800 */
[-C--:B--2---:R-:W-:Y:S02]  /*c050*/  SHF.L.U32 R4, R5, R26.reuse, RZ ;  /* 0x0000001a05047219 */ /* 0x084fe400000006ff */
[-CC-:B------:R-:W-:Y:S02]  /*c060*/  SHF.R.U64 R14, R10, R26.reuse, R3.reuse ;  /* 0x0000001a0a0e7219 */ /* 0x180fe40000001203 */
[----:B------:R-:W-:Y:S02]  /*c070*/  SHF.R.U32.HI R5, RZ, R26, R3 ;  /* 0x0000001aff057219 */ /* 0x000fe40000011603 */
[----:B------:R-:W-:Y:S01]  /*c080*/  LOP3.LUT R25, RZ, R4, RZ, 0x33, !PT ;  /* 0x00000004ff197212 */ /* 0x000fe200078e33ff */
[----:B------:R-:W2:Y:S01]  /*c090*/  LDC R30, c[0x0][0x638] ;  /* 0x00018e00ff1e7b82 */ /* 0x000ea20000000800 */
[----:B------:R-:W-:Y:S01]  /*c0a0*/  SHF.L.U32 R26, R7, R26, RZ ;  /* 0x0000001a071a7219 */ /* 0x000fe200000006ff */
[----:B------:R-:W-:-:S06]  /*c0b0*/  IMAD.MOV.U32 R4, RZ, RZ, R14 ;  /* 0x000000ffff047224 */ /* 0x000fcc00078e000e */
[----:B------:R-:W0:Y:S01]  /*c0c0*/  LDC R31, c[0x0][0x610] ;  /* 0x00018400ff1f7b82 */ /* 0x000e220000000800 */
[----:B----4-:R-:W-:Y:S05]  /*c0d0*/  @!P0 BRA `(.L_x_257) ;  /* 0x0000000000288947 */ /* 0x010fea0003800000 */
        /* <DEDUP_REMOVED lines=10> */
.L_x_257:
[----:B------:R-:W-:Y:S01]  /*c180*/  ISETP.NE.AND P0, PT, R2, 0x1, PT ;  /* 0x000000010200780c */ /* 0x000fe20003f05270 */
[----:B0-----:R-:W-:Y:S01]  /*c190*/  VIADD R7, R20, 0xffffffff ;  /* 0xffffffff14077836 */ /* 0x001fe20000000000 */
[----:B-1-3--:R-:W-:Y:S01]  /*c1a0*/  SHF.R.U64 R0, R4, R27, R5 ;  /* 0x0000001b04007219 */ /* 0x00afe20000001205 */
[----:B------:R-:W-:Y:S01]  /*c1b0*/  IMAD.MOV R13, RZ, RZ, -R13 ;  /* 0x000000ffff0d7224 */ /* 0x000fe200078e0a0d */
[----:B------:R-:W-:Y:S01]  /*c1c0*/  LOP3.LUT R5, R10, R25, RZ, 0xc0, !PT ;  /* 0x000000190a057212 */ /* 0x000fe200078ec0ff */
[----:B------:R-:W-:Y:S01]  /*c1d0*/  IMAD.MOV.U32 R4, RZ, RZ, 0x1 ;  /* 0x00000001ff047424 */ /* 0x000fe200078e00ff */
[----:B------:R-:W-:Y:S01]  /*c1e0*/  LOP3.LUT R12, R12, R7, RZ, 0xc0, !PT ;  /* 0x000000070c0c7212 */ /* 0x000fe200078ec0ff */
[----:B------:R-:W-:Y:S02]  /*c1f0*/  IMAD.MOV R3, RZ, RZ, -R0 ;  /* 0x000000ffff037224 */ /* 0x000fe400078e0a00 */
[----:B------:R-:W-:Y:S02]  /*c200*/  IMAD R0, R26, R0, R5 ;  /* 0x000000001a007224 */ /* 0x000fe400078e0205 */
[----:B--2---:R-:W-:-:S02]  /*c210*/  IMAD R3, R3, R30, R14 ;  /* 0x0000001e03037224 */ /* 0x004fc400078e020e */
[----:B------:R-:W-:Y:S02]  /*c220*/  @P0 IMAD R21, R15, R13, R24 ;  /* 0x0000000d0f150224 */ /* 0x000fe400078e0218 */
[----:B------:R-:W-:Y:S01]  /*c230*/  IMAD R5, R3, R20, R12 ;  /* 0x0000001403057224 */ /* 0x000fe200078e020c */
[----:B------:R-:W-:Y:S01]  /*c240*/  PRMT R3, R4, 0x7610, R3 ;  /* 0x0000761004037816 */ /* 0x000fe20000000003 */
[----:B------:R-:W-:-:S05]  /*c250*/  IMAD R0, R0, R31, R21 ;  /* 0x0000001f00007224 */ /* 0x000fca00078e0215 */
[----:B------:R-:W-:Y:S02]  /*c260*/  SEL R141, R5, R0, !P0 ;  /* 0x00000000058d7207 */ /* 0x000fe40004000000 */
[----:B------:R-:W-:-:S07]  /*c270*/  SEL R0, R0, R5, !P0 ;  /* 0x0000000500007207 */ /* 0x000fce0004000000 */
.L_x_255:
[----:B------:R-:W-:Y:S01]  /*c280*/  LOP3.LUT P0, RZ, R3, 0xff, RZ, 0xc0, !PT ;  /* 0x000000ff03ff7812 */ /* 0x000fe2000780c0ff */
[----:B------:R-:W-:-:S12]  /*c290*/  IMAD.MOV.U32 R140, RZ, RZ, R0 ;  /* 0x000000ffff8c7224 */ /* 0x000fd800078e0000 */
[----:B------:R-:W-:Y:S05]  /*c2a0*/  @P0 BRA `(.L_x_258) ;  /* 0xffffff4c00c00947 */ /* 0x000fea000383ffff */
[----:B------:R-:W-:Y:S05]  /*c2b0*/  EXIT ;  /* 0x000000000000794d */ /* 0x000fea0003800000 */
.L_x_7:
[----:B0-----:R-:W-:Y:S01]  /*c2c0*/  ULDC.64 UR4, c[0x0][0x650] ;  /* 0x0001940000047ab9 */ /* 0x001fe20000000a00 */
        /* <DEDUP_REMOVED lines=25> */
.L_x_260:
[----:B------:R-:W0:Y:S01]  /*c460*/  LDC.64 R28, c[0x0][0x640] ;  /* 0x00019000ff1c7b82 */ /* 0x000e220000000a00 */
[-CC-:B------:R-:W-:Y:S01]  /*c470*/  SHF.R.U64 R22, R12, R6.reuse, R13.reuse ;  /* 0x000000060c167219 */ /* 0x180fe2000000120d */
[----:B------:R-:W-:Y:S01]  /*c480*/  IMAD.MOV.U32 R30, RZ, RZ, 0x1 ;  /* 0x00000001ff1e7424 */ /* 0x000fe200078e00ff */
[----:B------:R-:W-:Y:S02]  /*c490*/  SHF.R.U32.HI R6, RZ, R6, R13 ;  /* 0x00000006ff067219 */ /* 0x000fe4000001160d */
        /* <DEDUP_REMOVED lines=8> */
[----:B------:R-:W-:Y:S01]  /*c520*/  IMAD.IADD R9, R9, 0x1, R11 ;  /* 0x0000000109097824 */ /* 0x000fe200078e020b */
[----:B0-----:R-:W-:-:S04]  /*c530*/  ISETP.NE.U32.AND P0, PT, R28, RZ, PT ;  /* 0x000000ff1c00720c */ /* 0x001fc80003f05070 */
[----:B------:R-:W-:Y:S02]  /*c540*/  ISETP.NE.AND.EX P0, PT, R29, RZ, PT, P0 ;  /* 0x000000ff1d00720c */ /* 0x000fe40003f05300 */
[----:B------:R-:W0:Y:S01]  /*c550*/  LDC R20, c[0x0][0x600] ;  /* 0x00018000ff147b82 */ /* 0x000e220000000800 */
[-CC-:B-1----:R-:W-:Y:S01]  /*c560*/  SHF.R.U64 R14, R8, R10.reuse, R9.reuse ;  /* 0x0000000a080e7219 */ /* 0x182fe20000001209 */
[----:B------:R-:W-:Y:S01]  /*c570*/  IMAD.MOV.U32 R8, RZ, RZ, -0x1 ;  /* 0xffffffffff087424 */ /* 0x000fe200078e00ff */
[----:B------:R-:W-:-:S05]  /*c580*/  SHF.R.U32.HI R9, RZ, R10, R9 ;  /* 0x0000000aff097219 */ /* 0x000fca0000011609 */
[----:B------:R-:W1:Y:S01]  /*c590*/  LDC R24, c[0x0][0x648] ;  /* 0x00019200ff187b82 */ /* 0x000e620000000800 */
[-CC-:B--2---:R-:W-:Y:S02]  /*c5a0*/  SHF.R.U64 R23, R14, R12.reuse, R9.reuse ;  /* 0x0000000c0e177219 */ /* 0x184fe40000001209 */
[----:B------:R-:W-:-:S05]  /*c5b0*/  SHF.R.U32.HI R6, RZ, R12, R9 ;  /* 0x0000000cff067219 */ /* 0x000fca0000011609 */
[----:B------:R-:W2:Y:S01]  /*c5c0*/  LDC R26, c[0x0][0x638] ;  /* 0x00018e00ff1a7b82 */ /* 0x000ea20000000800 */
[-C--:B---3--:R-:W-:Y:S02]  /*c5d0*/  SHF.L.U32 R8, R8, R27.reuse, RZ ;  /* 0x0000001b08087219 */ /* 0x088fe400000006ff */
[-CC-:B------:R-:W-:Y:S02]  /*c5e0*/  SHF.R.U64 R25, R23, R27.reuse, R6.reuse ;  /* 0x0000001b17197219 */ /* 0x180fe40000001206 */
[----:B------:R-:W-:Y:S02]  /*c5f0*/  LOP3.LUT R32, RZ, R8, RZ, 0x33, !PT ;  /* 0x00000008ff207212 */ /* 0x000fe400078e33ff */
[----:B------:R-:W-:Y:S01]  /*c600*/  SHF.R.U32.HI R9, RZ, R27, R6 ;  /* 0x0000001bff097219 */ /* 0x000fe20000011606 */
[----:B------:R-:W3:Y:S01]  /*c610*/  LDC R31, c[0x0][0x610] ;  /* 0x00018400ff1f7b82 */ /* 0x000ee20000000800 */
[----:B------:R-:W-:Y:S01]  /*c620*/  IMAD.MOV.U32 R8, RZ, RZ, R25 ;  /* 0x000000ffff087224 */ /* 0x000fe200078e0019 */
[----:B------:R-:W-:Y:S06]  /*c630*/  @!P0 BRA `(.L_x_261) ;  /* 0x0000000000288947 */ /* 0x000fec0003800000 */
        /* <DEDUP_REMOVED lines=10> */
.L_x_261:
[----:B------:R-:W-:Y:S02]  /*c6e0*/  ISETP.NE.AND P0, PT, R2, 0x1, PT ;  /* 0x000000010200780c */ /* 0x000fe40003f05270 */
[----:B-1----:R-:W-:Y:S01]  /*c6f0*/  SHF.R.U64 R6, R8, R24, R9 ;  /* 0x0000001808067219 */ /* 0x002fe20000001209 */
[----:B0-----:R-:W-:Y:S01]  /*c700*/  VIADD R9, R20, 0xffffffff ;  /* 0xffffffff14097836 */ /* 0x001fe20000000000 */
[----:B------:R-:W-:Y:S02]  /*c710*/  SHF.L.U32 R30, R30, R27, RZ ;  /* 0x0000001b1e1e7219 */ /* 0x000fe400000006ff */
[----:B------:R-:W-:Y:S01]  /*c720*/  LOP3.LUT R5, R23, R32, RZ, 0xc0, !PT ;  /* 0x0000002017057212 */ /* 0x000fe200078ec0ff */
[----:B------:R-:W-:-:S04]  /*c730*/  IMAD.MOV R8, RZ, RZ, -R6 ;  /* 0x000000ffff087224 */ /* 0x000fc800078e0a06 */
[----:B------:R-:W-:Y:S01]  /*c740*/  IMAD R6, R30, R6, R5 ;  /* 0x000000061e067224 */ /* 0x000fe200078e0205 */
[----:B------:R-:W-:Y:S01]  /*c750*/  LOP3.LUT R5, R14, R9, RZ, 0xc0, !PT ;  /* 0x000000090e057212 */ /* 0x000fe200078ec0ff */
[----:B------:R-:W-:Y:S02]  /*c760*/  @P0 IMAD R3, R7, R21, R4 ;  /* 0x0000001507030224 */ /* 0x000fe400078e0204 */
[----:B--2---:R-:W-:Y:S02]  /*c770*/  IMAD R4, R8, R26, R25 ;  /* 0x0000001a08047224 */ /* 0x004fe400078e0219 */
[----:B---3--:R-:W-:Y:S02]  /*c780*/  IMAD R3, R6, R31, R3 ;  /* 0x0000001f06037224 */ /* 0x008fe400078e0203 */
[----:B------:R-:W-:Y:S02]  /*c790*/  IMAD R4, R4, R20, R5 ;  /* 0x0000001404047224 */ /* 0x000fe400078e0205 */
[----:B------:R-:W-:-:S02]  /*c7a0*/  IMAD.MOV.U32 R8, RZ, RZ, 0x1 ;  /* 0x00000001ff087424 */ /* 0x000fc400078e00ff */
[----:B------:R-:W-:Y:S01]  /*c7b0*/  IMAD.MOV.U32 R6, RZ, RZ, R22 ;  /* 0x000000ffff067224 */ /* 0x000fe200078e0016 */
[----:B------:R-:W-:Y:S02]  /*c7c0*/  SEL R20, R4, R3, !P0 ;  /* 0x0000000304147207 */ /* 0x000fe40004000000 */
[----:B------:R-:W-:-:S07]  /*c7d0*/  SEL R13, R3, R4, !P0 ;  /* 0x00000004030d7207 */ /* 0x000fce0004000000 */
.L_x_259:
[----:B------:R-:W-:-:S08]  /*c7e0*/  NOP ;  /* 0x0000000000007918 */ /* 0x000fd00000000000 */
[----:B------:R-:W0:-:S00]  /*c7f0*/  USETMAXREG.DEALLOC.CTAPOOL 0x28 ;  /* 0x00000028000079c8 */ /* 0x000e0000080e0500 */
[----:B0-----:R-:W-:-:S13]  /*c800*/  ISETP.NE.AND P0, PT, R0, RZ, PT ;  /* 0x000000ff0000720c */ /* 0x001fda0003f05270 */
[----:B------:R-:W-:Y:S05]  /*c810*/  @P0 EXIT ;  /* 0x000000000000094d */ /* 0x000fea0003800000 */
[----:B------:R-:W-:Y:S01]  /*c820*/  LOP3.LUT P0, RZ, R8, 0xff, RZ, 0xc0, !PT ;  /* 0x000000ff08ff7812 */ /* 0x000fe2000780c0ff */
[----:B------:R-:W-:Y:S02]  /*c830*/  IMAD.MOV.U32 R0, RZ, RZ, 0x1 ;  /* 0x00000001ff007424 */ /* 0x000fe400078e00ff */
[----:B------:R-:W-:-:S10]  /*c840*/  IMAD.MOV.U32 R3, RZ, RZ, RZ ;  /* 0x000000ffff037224 */ /* 0x000fd400078e00ff */
[----:B------:R-:W-:Y:S05]  /*c850*/  @!P0 BRA `(.L_x_262) ;  /* 0x0000000c00708947 */ /* 0x000fea0003800000 */
[----:B------:R-:W0:Y:S01]  /*c860*/  LDC R0, c[0x0][0x28c] ;  /* 0x0000a300ff007b82 */ /* 0x000e220000000800 */
[----:B------:R-:W1:Y:S01]  /*c870*/  S2R R9, SR_CgaCtaId ;  /* 0x0000000000097919 */ /* 0x000e620000008800 */
[----:B------:R-:W-:Y:S01]  /*c880*/  ULDC UR5, c[0x0][0x658] ;  /* 0x0001960000057ab9 */ /* 0x000fe20000000800 */
[----:B------:R-:W-:Y:S01]  /*c890*/  UMOV UR7, 0xffffffff ;  /* 0xffffffff00077882 */ /* 0x000fe20000000000 */
[----:B------:R-:W-:Y:S01]  /*c8a0*/  ULDC UR6, c[0x0][0xc] ;  /* 0x0000030000067ab9 */ /* 0x000fe20000000800 */
[----:B------:R-:W-:Y:S01]  /*c8b0*/  USHF.L.U32 UR9, UR7, UR5, URZ ;  /* 0x0000000507097299 */ /* 0x000fe2000800063f */
[----:B------:R-:W-:Y:S01]  /*c8c0*/  BSSY B0, `(.L_x_262) ;  /* 0x00000d5000007945 */ /* 0x000fe20003800000 */
[----:B------:R-:W-:Y:S01]  /*c8d0*/  UMOV UR8, 0x1 ;  /* 0x0000000100087882 */ /* 0x000fe20000000000 */
[----:B------:R-:W-:Y:S01]  /*c8e0*/  ULDC UR7, c[0x0][0x10] ;  /* 0x0000040000077ab9 */ /* 0x000fe20000000800 */
[----:B------:R-:W-:Y:S01]  /*c8f0*/  USHF.L.U32 UR5, UR8, UR5, URZ ;  /* 0x0000000508057299 */ /* 0x000fe2000800063f */
[----:B------:R-:W-:Y:S01]  /*c900*/  IMAD.MOV.U32 R10, RZ, RZ, 0x1 ;  /* 0x00000001ff0a7424 */ /* 0x000fe200078e00ff */
[----:B------:R-:W-:Y:S01]  /*c910*/  UIMAD.WIDE.U32 UR6, UR6, UR7, URZ ;  /* 0x00000007060672a5 */ /* 0x000fe2000f8e003f */
[----:B------:R-:W-:Y:S01]  /*c920*/  LOP3.LUT R12, R19, 0x2, RZ, 0xfc, !PT ;  /* 0x00000002130c7812 */ /* 0x000fe200078efcff */
[----:B------:R-:W-:Y:S01]  /*c930*/  ULDC UR8, c[0x0][0x14] ;  /* 0x0000050000087ab9 */ /* 0x000fe20000000800 */
[----:B------:R-:W-:Y:S01]  /*c940*/  ULDC UR4, c[0x0][0x600] ;  /* 0x0001800000047ab9 */ /* 0x000fe20000000800 */
[----:B------:R-:W-:-:S02]  /*c950*/  UIMAD.WIDE.U32 UR30, UR6, UR8, URZ ;  /* 0x00000008061e72a5 */ /* 0x000fc4000f8e003f */
[----:B------:R-:W-:Y:S02]  /*c960*/  UIMAD UR7, UR7, UR8, URZ ;  /* 0x00000008070772a4 */ /* 0x000fe4000f8e023f */
[----:B------:R-:W-:Y:S02]  /*c970*/  UIADD3 UR4, UR4, -0x1, URZ ;  /* 0xffffffff04047890 */ /* 0x000fe4000fffe03f */
[----:B------:R-:W-:Y:S02]  /*c980*/  ULOP3.LUT UR6, URZ, UR9, URZ, 0x33, !UPT ;  /* 0x000000093f067292 */ /* 0x000fe4000f8e333f */
[----:B------:R-:W-:Y:S01]  /*c990*/  UIADD3 UR7, UR31, UR7, URZ ;  /* 0x000000071f077290 */ /* 0x000fe2000fffe03f */
[----:B0-----:R-:W-:Y:S01]  /*c9a0*/  VIADD R0, R0, 0x7f ;  /* 0x0000007f00007836 */ /* 0x001fe20000000000 */
[----:B------:R-:W-:-:S04]  /*c9b0*/  ULDC.64 UR38, c[0x0][0x198] ;  /* 0x0000660000267ab9 */ /* 0x000fc80000000a00 */
[----:B------:R-:W-:-:S04]  /*c9c0*/  SHF.R.S32.HI R3, RZ, 0x1f, R0 ;  /* 0x0000001fff037819 */ /* 0x000fc80000011400 */
[----:B------:R-:W-:Y:S01]  /*c9d0*/  LEA.HI R3, R3, R0, RZ, 0x7 ;  /* 0x0000000003037211 */ /* 0x000fe200078f38ff */
[----:B------:R-:W-:Y:S01]  /*c9e0*/  IMAD.MOV.U32 R0, RZ, RZ, 0x1 ;  /* 0x00000001ff007424 */ /* 0x000fe200078e00ff */
[----:B-1----:R-:W-:Y:S02]  /*c9f0*/  LOP3.LUT R9, R9, 0x1, RZ, 0xc0, !PT ;  /* 0x0000000109097812 */ /* 0x002fe400078ec0ff */
[----:B------:R-:W-:Y:S01]  /*ca00*/  SHF.R.S32.HI R8, RZ, 0x7, R3 ;  /* 0x00000007ff087819 */ /* 0x000fe20000011403 */
[----:B------:R-:W-:-:S04]  /*ca10*/  IMAD.MOV.U32 R3, RZ, RZ, RZ ;  /* 0x000000ffff037224 */ /* 0x000fc800078e00ff */
[----:B------:R-:W-:-:S07]  /*ca20*/  VIADD R11, R8, 0x1 ;  /* 0x00000001080b7836 */ /* 0x000fce0000000000 */
.L_x_273:
[----:B------:R-:W-:-:S03]  /*ca30*/  UMOV UR8, 0xffffffff ;  /* 0xffffffff00087882 */ /* 0x000fc60000000000 */
[----:B------:R-:W-:Y:S05]  /*ca40*/  BRA.DIV UR8, `(.L_x_263) ;  /* 0x0000000e08947947 */ /* 0x000fea000b800000 */
[----:B------:R-:W-:-:S13]  /*ca50*/  ELECT P6, URZ, PT ;  /* 0x00000000003f782f */ /* 0x000fda00038c0000 */
.L_x_282:
[----:B------:R-:W0:Y:S01]  /*ca60*/  LDC R4, c[0x0][0x28c] ;  /* 0x0000a300ff047b82 */ /* 0x000e220000000800 */
[----:B------:R-:W-:Y:S01]  /*ca70*/  BSSY B1, `(.L_x_264) ;  /* 0x0000046000017945 */ /* 0x000fe20003800000 */
[----:B0-----:R-:W-:-:S13]  /*ca80*/  ISETP.LT.OR P6, PT, R4, 0x1, !P6 ;  /* 0x000000010400780c */ /* 0x001fda00077c1670 */
[----:B------:R-:W-:Y:S05]  /*ca90*/  @P6 BRA `(.L_x_265) ;  /* 0x00000004000c6947 */ /* 0x000fea0003800000 */
[----:B------:R-:W-:Y:S02]  /*caa0*/  IMAD R20, R20, 0x2, R9 ;  /* 0x0000000214147824 */ /* 0x000fe400078e0209 */
[----:B------:R-:W-:Y:S02]  /*cab0*/  IMAD.SHL.U32 R15, R13, 0x80, RZ ;  /* 0x000000800d0f7824 */ /* 0x000fe400078e00ff */
[----:B------:R-:W-:Y:S02]  /*cac0*/  IMAD.MOV.U32 R22, RZ, RZ, RZ ;  /* 0x000000ffff167224 */ /* 0x000fe400078e00ff */
[----:B------:R-:W-:Y:S02]  /*cad0*/  IMAD.MOV.U32 R4, RZ, RZ, R11 ;  /* 0x000000ffff047224 */ /* 0x000fe400078e000b */
[----:B------:R-:W-:Y:S02]  /*cae0*/  IMAD.MOV.U32 R5, RZ, RZ, R0 ;  /* 0x000000ffff057224 */ /* 0x000fe400078e0000 */
[----:B------:R-:W-:-:S02]  /*caf0*/  IMAD.MOV.U32 R14, RZ, RZ, R3 ;  /* 0x000000ffff0e7224 */ /* 0x000fc400078e0003 */
[----:B------:R-:W-:-:S07]  /*cb00*/  IMAD R21, R20, 0x70, RZ ;  /* 0x0000007014157824 */ /* 0x000fce00078e02ff */
.L_x_268:
[----:B------:R-:W0:Y:S01]  /*cb10*/  S2R R20, SR_CgaCtaId ;  /* 0x0000000000147919 */ /* 0x000e220000008800 */
[----:B------:R-:W-:Y:S02]  /*cb20*/  MOV R7, 0x400 ;  /* 0x0000040000077802 */ /* 0x000fe40000000f00 */
[----:B------:R-:W-:-:S13]  /*cb30*/  LOP3.LUT P1, RZ, R18, 0x7f, RZ, 0xc0, !PT ;  /* 0x0000007f12ff7812 */ /* 0x000fda000782c0ff */
[----:B------:R-:W1:Y:S01]  /*cb40*/  @!P1 LDC R13, c[0x0][0x500] ;  /* 0x00014000ff0d9b82 */ /* 0x000e620000000800 */
[----:B0-----:R-:W-:Y:S02]  /*cb50*/  LEA R23, R20, R7, 0x18 ;  /* 0x0000000714177211 */ /* 0x001fe400078ec0ff */
[----:B------:R-:W-:-:S03]  /*cb60*/  SHF.L.U32 R7, R5, 0x1f, RZ ;  /* 0x0000001f05077819 */ /* 0x000fc600000006ff */
[----:B------:R-:W-:-:S04]  /*cb70*/  IMAD R20, R14, 0x8, R23 ;  /* 0x000000080e147824 */ /* 0x000fc800078e0217 */
[----:B------:R-:W0:Y:S02]  /*cb80*/  SYNCS.PHASECHK.TRANS64.TRYWAIT P0, [R20+URZ+0x10], R7 ;  /* 0x00001007140075a7 */ /* 0x000e24000800017f */
[----:B01----:R-:W-:Y:S05]  /*cb90*/  @!P0 BRA `(.L_x_266) ;  /* 0x0000000c00608947 */ /* 0x003fea0003800000 */
.L_x_283:
[----:B0-----:R-:W-:Y:S01]  /*cba0*/  PRMT R7, R12, 0x9910, RZ ;  /* 0x000099100c077816 */ /* 0x001fe200000000ff */
[----:B------:R0:W-:Y:S03]  /*cbb0*/  @!P1 SYNCS.ARRIVE.TRANS64 RZ, [R20+URZ], R13 ;  /* 0x0000000d14ff99a7 */ /* 0x0001e6000800003f */
[----:B------:R-:W-:-:S13]  /*cbc0*/  ISETP.NE.AND P0, PT, R7, 0x2, PT ;  /* 0x000000020700780c */ /* 0x000fda0003f05270 */
[----:B0-----:R-:W-:Y:S05]  /*cbd0*/  @P0 BRA `(.L_x_267) ;  /* 0x0000000000040947 */ /* 0x001fea0003800000 */
[----:B------:R-:W-:Y:S01]  /*cbe0*/  BPT.TRAP 0x1 ;  /* 0x000000040000795c */ /* 0x000fe20000300000 */
.L_x_267:
[----:B------:R-:W-:Y:S01]  /*cbf0*/  IMAD R7, R14, 0x4, R9 ;  /* 0x000000040e077824 */ /* 0x000fe200078e0209 */
[----:B------:R-:W-:Y:S01]  /*cc00*/  R2UR UR34, R22 ;  /* 0x00000000162272ca */ /* 0x000fe200000e0000 */
[--C-:B------:R-:W-:Y:S01]  /*cc10*/  IMAD R13, R14, 0x8000, R23.reuse ;  /* 0x000080000e0d7824 */ /* 0x100fe200078e0217 */
[----:B------:R-:W-:Y:S01]  /*cc20*/  R2UR UR33, R20 ;  /* 0x00000000142172ca */ /* 0x000fe200000e0000 */
[----:B------:R-:W-:Y:S01]  /*cc30*/  IMAD R7, R7, 0x1c00, RZ ;  /* 0x00001c0007077824 */ /* 0x000fe200078e02ff */
[----:B------:R-:W-:Y:S01]  /*cc40*/  R2UR UR36, R6 ;  /* 0x00000000062472ca */ /* 0x000fe200000e0000 */
[----:B------:R-:W-:Y:S01]  /*cc50*/  VIADD R4, R4, 0xffffffff ;  /* 0xffffffff04047836 */ /* 0x000fe20000000000 */
[----:B------:R-:W-:Y:S01]  /*cc60*/  R2UR UR24, R13 ;  /* 0x000000000d1872ca */ /* 0x000fe200000e0000 */
[----:B------:R-:W-:Y:S01]  /*cc70*/  IMAD R7, R7, 0x2, R23 ;  /* 0x0000000207077824 */ /* 0x000fe200078e0217 */
[----:B------:R-:W-:Y:S01]  /*cc80*/  R2UR UR35, R15 ;  /* 0x000000000f2372ca */ /* 0x000fe200000e0000 */
[----:B------:R-:W-:Y:S01]  /*cc90*/  UIADD3 UR14, UP0, UR38, 0xf0, URZ ;  /* 0x000000f0260e7890 */ /* 0x000fe2000ff1e03f */
[----:B------:R-:W-:Y:S01]  /*cca0*/  R2UR UR19, R21 ;  /* 0x00000000151372ca */ /* 0x000fe200000e0000 */
[----:B------:R-:W-:Y:S01]  /*ccb0*/  UIADD3 UR40, UP1, UR38, 0x1f0, URZ ;  /* 0x000001f026287890 */ /* 0x000fe2000ff3e03f */
[----:B------:R-:W-:Y:S01]  /*ccc0*/  R2UR UR8, R7 ;  /* 0x00000000070872ca */ /* 0x000fe200000e0000 */
[----:B------:R-:W-:Y:S01]  /*ccd0*/  UIADD3.X UR15, URZ, UR39, URZ, UP0, !UPT ;  /* 0x000000273f0f7290 */ /* 0x000fe200087fe43f */
[----:B------:R-:W-:Y:S01]  /*cce0*/  ISETP.GT.AND P1, PT, R4, 0x1, PT ;  /* 0x000000010400780c */ /* 0x000fe20003f24270 */
[----:B------:R-:W-:Y:S01]  /*ccf0*/  UIADD3 UR26, UR34, 0x40, URZ ;  /* 0x00000040221a7890 */ /* 0x000fe2000fffe03f */
[----:B------:R-:W-:Y:S01]  /*cd00*/  VIADD R14, R14, 0x1 ;  /* 0x000000010e0e7836 */ /* 0x000fe20000000000 */
[----:B------:R-:W-:Y:S01]  /*cd10*/  UIADD3.X UR41, URZ, UR39, URZ, UP1, !UPT ;  /* 0x000000273f297290 */ /* 0x000fe20008ffe43f */
[----:B------:R-:W-:Y:S01]  /*cd20*/  VIADD R22, R22, 0x80 ;  /* 0x0000008016167836 */ /* 0x000fe20000000000 */
[----:B------:R-:W-:-:S02]  /*cd30*/  UIADD3 UR32, UR24, 0x100, URZ ;  /* 0x0000010018207890 */ /* 0x000fc4000fffe03f */
[----:B------:R-:W-:Y:S01]  /*cd40*/  UIADD3 UR24, UR24, 0x4100, URZ ;  /* 0x0000410018187890 */ /* 0x000fe2000fffe03f */
[----:B------:R-:W-:Y:S01]  /*cd50*/  ISETP.NE.AND P0, PT, R14, 0x2, PT ;  /* 0x000000020e00780c */ /* 0x000fe20003f05270 */
[----:B------:R-:W-:Y:S01]  /*cd60*/  UMOV UR22, 0x0 ;  /* 0x0000000000167882 */ /* 0x000fe20000000000 */
[----:B------:R-:W-:Y:S01]  /*cd70*/  UMOV UR23, 0x10000000 ;  /* 0x1000000000177882 */ /* 0x000fe20000000000 */
[----:B------:R-:W-:Y:S01]  /*cd80*/  UIADD3 UR16, UR8, 0x10100, URZ ;  /* 0x0001010008107890 */ /* 0x000fe2000fffe03f */
[----:B------:R-:W-:Y:S01]  /*cd90*/  SEL R20, RZ, 0x1, P0 ;  /* 0x00000001ff147807 */ /* 0x000fe20000000000 */
[----:B------:R-:W-:Y:S01]  /*cda0*/  UIADD3 UR8, UR8, 0x17100, URZ ;  /* 0x0001710008087890 */ /* 0x000fe2000fffe03f */
[----:B------:R0:W-:Y:S01]  /*cdb0*/  UTMALDG.3D [UR32], [UR14], desc[UR22] ;  /* 0x000016200e0075b4 */ /* 0x0001e20008011000 */
[----:B------:R-:W-:Y:S01]  /*cdc0*/  UMOV UR25, UR33 ;  /* 0x0000002100197c82 */ /* 0x000fe20008000000 */
[----:B------:R-:W-:Y:S01]  /*cdd0*/  UMOV UR28, UR36 ;  /* 0x00000024001c7c82 */ /* 0x000fe20008000000 */
[----:B------:R-:W-:Y:S01]  /*cde0*/  UMOV UR27, UR35 ;  /* 0x00000023001b7c82 */ /* 0x000fe20008000000 */
[----:B------:R-:W-:Y:S01]  /*cdf0*/  UMOV UR13, 0x30000 ;  /* 0x00030000000d7882 */ /* 0x000fe20000000000 */
[----:B------:R-:W-:Y:S01]  /*ce00*/  UMOV UR17, UR33 ;  /* 0x0000002100117c82 */ /* 0x000fe20008000000 */
[----:B------:R-:W-:Y:S01]  /*ce10*/  UMOV UR18, UR34 ;  /* 0x0000002200127c82 */ /* 0x000fe20008000000 */
[----:B------:R-:W-:Y:S01]  /*ce20*/  UMOV UR20, UR36 ;  /* 0x0000002400147c82 */ /* 0x000fe20008000000 */
[----:B------:R-:W-:Y:S01]  /*ce30*/  UMOV UR9, UR33 ;  /* 0x0000002100097c82 */ /* 0x000fe20008000000 */
[----:B------:R-:W-:Y:S01]  /*ce40*/  UMOV UR11, UR19 ;  /* 0x00000013000b7c82 */ /* 0x000fe20008000000 */
[----:B------:R-:W-:Y:S01]  /*ce50*/  UMOV UR12, UR36 ;  /* 0x00000024000c7c82 */ /* 0x000fe20008000000 */
[----:B------:R0:W-:Y:S01]  /*ce60*/  UTMALDG.3D [UR24], [UR14], desc[UR22] ;  /* 0x000016180e0075b4 */ /* 0x0001e20008011000 */
[----:B------:R-:W-:Y:S01]  /*ce70*/  UMOV UR10, UR26 ;  /* 0x0000001a000a7c82 */ /* 0x000fe20008000000 */
[----:B------:R-:W-:-:S02]  /*ce80*/  LOP3.LUT R5, R5, R20, RZ, 0x3c, !PT ;  /* 0x0000001405057212 */ /* 0x000fc400078e3cff */
[----:B------:R-:W-:Y:S01]  /*ce90*/  SEL R14, R14, RZ, P0 ;  /* 0x000000ff0e0e7207 */ /* 0x000fe20000000000 */
[----:B------:R0:W-:Y:S01]  /*cea0*/  UTMALDG.3D.MULTICAST [UR16], [UR40], UR13, desc[UR22] ;  /* 0x00001610280073b4 */ /* 0x0001e2000801180d */
[----:B------:R0:W-:Y:S02]  /*ceb0*/  UTMALDG.3D.MULTICAST [UR8], [UR40], UR13, desc[UR22] ;  /* 0x00001608280073b4 */ /* 0x0001e4000801180d */
[----:B0-----:R-:W-:Y:S05]  /*cec0*/  @P1 BRA `(.L_x_268) ;  /* 0xfffffffc00101947 */ /* 0x001fea000383ffff */
.L_x_265:
[----:B------:R-:W-:Y:S05]  /*ced0*/  BSYNC B1 ;  /* 0x0000000000017941 */ /* 0x000fea0003800000 */
.L_x_264:
[----:B------:R-:W-:Y:S01]  /*cee0*/  LOP3.LUT P1, RZ, R10, 0xff, RZ, 0xc0, !PT ;  /* 0x000000ff0aff7812 */ /* 0x000fe2000782c0ff */
[----:B------:R-:W-:Y:S01]  /*cef0*/  IMAD.IADD R3, R8, 0x1, R3 ;  /* 0x0000000108037824 */ /* 0x000fe200078e0203 */
[----:B------:R-:W-:Y:S01]  /*cf00*/  IADD3 R16, P2, R16, UR30, RZ ;  /* 0x0000001e10107c10 */ /* 0x000fe2000ff5e0ff */
[----:B------:R-:W-:Y:S01]  /*cf10*/  ULDC.64 UR8, c[0x0][0x650] ;  /* 0x0001940000087ab9 */ /* 0x000fe20000000a00 */
[----:B------:R-:W-:Y:S01]  /*cf20*/  BSSY B1, `(.L_x_269) ;  /* 0x000006c000017945 */ /* 0x000fe20003800000 */
[----:B------:R-:W-:Y:S01]  /*cf30*/  IMAD.MOV.U32 R13, RZ, RZ, -0x1 ;  /* 0xffffffffff0d7424 */ /* 0x000fe200078e00ff */
[----:B------:R-:W-:Y:S01]  /*cf40*/  ISETP.GT.U32.AND P0, PT, R3, 0x1, PT ;  /* 0x000000010300780c */ /* 0x000fe20003f04070 */
[----:B------:R-:W-:Y:S01]  /*cf50*/  IMAD.MOV.U32 R20, RZ, RZ, -0x1 ;  /* 0xffffffffff147424 */ /* 0x000fe200078e00ff */
[----:B------:R-:W-:Y:S02]  /*cf60*/  SHF.R.U32.HI R4, RZ, 0x1, R3 ;  /* 0x00000001ff047819 */ /* 0x000fe40000011603 */
[----:B------:R-:W-:-:S02]  /*cf70*/  ISETP.LT.U32.AND P0, PT, R8, 0x2, P0 ;  /* 0x000000020800780c */ /* 0x000fc40000701070 */
[----:B------:R-:W-:Y:S01]  /*cf80*/  IADD3.X R17, R17, UR7, RZ, P2, !PT ;  /* 0x0000000711117c10 */ /* 0x000fe200097fe4ff */
[----:B------:R-:W0:Y:S01]  /*cf90*/  @P1 S2R R6, SR_CgaCtaId ;  /* 0x0000000000061919 */ /* 0x000e220000008800 */
[----:B------:R-:W-:Y:S02]  /*cfa0*/  @P1 MOV R5, 0x400 ;  /* 0x0000040000051802 */ /* 0x000fe40000000f00 */
[----:B------:R-:W-:Y:S02]  /*cfb0*/  ISETP.GE.U32.AND P2, PT, R16, UR8, PT ;  /* 0x0000000810007c0c */ /* 0x000fe4000bf46070 */
[----:B------:R-:W-:Y:S02]  /*cfc0*/  LOP3.LUT R4, R4, 0x1, RZ, 0xc0, !PT ;  /* 0x0000000104047812 */ /* 0x000fe400078ec0ff */
[----:B------:R-:W-:Y:S02]  /*cfd0*/  LOP3.LUT R3, R3, 0x1, RZ, 0xc0, !PT ;  /* 0x0000000103037812 */ /* 0x000fe400078ec0ff */
[----:B------:R-:W-:-:S02]  /*cfe0*/  PRMT R10, RZ, 0x7610, R10 ;  /* 0x00007610ff0a7816 */ /* 0x000fc4000000000a */
[----:B0-----:R-:W-:Y:S01]  /*cff0*/  @P1 LEA R5, R6, R5, 0x18 ;  /* 0x0000000506051211 */ /* 0x001fe200078ec0ff */
[----:B------:R-:W-:-:S03]  /*d000*/  IMAD.MOV.U32 R6, RZ, RZ, -0x1 ;  /* 0xffffffffff067424 */ /* 0x000fc600078e00ff */
[----:B------:R0:W-:Y:S01]  /*d010*/  @P1 SYNCS.ARRIVE.TRANS64.A1T0 RZ, [R5+URZ+0x38], RZ ;  /* 0x000038ff05ff19a7 */ /* 0x0001e2000810003f */
[----:B------:R-:W-:-:S04]  /*d020*/  ISETP.NE.U32.AND P1, PT, R4, 0x1, PT ;  /* 0x000000010400780c */ /* 0x000fc80003f25070 */
[----:B------:R-:W-:Y:S02]  /*d030*/  ISETP.GT.U32.AND P1, PT, R8, 0x1, !P1 ;  /* 0x000000010800780c */ /* 0x000fe40004f24070 */
[----:B0-----:R-:W-:Y:S02]  /*d040*/  SEL R5, RZ, 0x1, !P0 ;  /* 0x00000001ff057807 */ /* 0x001fe40004000000 */
[----:B------:R-:W-:Y:S02]  /*d050*/  ISETP.GE.U32.AND.EX P0, PT, R17, UR9, PT, P2 ;  /* 0x0000000911007c0c */ /* 0x000fe4000bf06120 */
[----:B------:R-:W-:-:S04]  /*d060*/  SEL R4, RZ, 0x1, !P1 ;  /* 0x00000001ff047807 */ /* 0x000fc80004800000 */
[----:B------:R-:W-:Y:S02]  /*d070*/  LOP3.LUT R0, R4, R0, R5, 0x96, !PT ;  /* 0x0000000004007212 */ /* 0x000fe400078e9605 */
[----:B------:R-:W-:-:S05]  /*d080*/  PRMT R4, RZ, 0x7610, R4 ;  /* 0x00007610ff047816 */ /* 0x000fca0000000004 */
[----:B------:R-:W-:Y:S05]  /*d090*/  @P0 BRA `(.L_x_270) ;  /* 0x0000000400500947 */ /* 0x000fea0003800000 */
[----:B------:R-:W0:Y:S01]  /*d0a0*/  S2R R15, SR_CTAID.X ;  /* 0x00000000000f7919 */ /* 0x000e220000002500 */
[----:B------:R-:W-:Y:S01]  /*d0b0*/  ULDC.64 UR8, c[0x0][0x628] ;  /* 0x00018a0000087ab9 */ /* 0x000fe20000000a00 */
[----:B------:R-:W1:Y:S01]  /*d0c0*/  LDC R20, c[0x0][0x144] ;  /* 0x00005100ff147b82 */ /* 0x000e620000000800 */
[----:B------:R-:W-:Y:S01]  /*d0d0*/  ISETP.NE.U32.AND P0, PT, RZ, UR8, PT ;  /* 0x00000008ff007c0c */ /* 0x000fe2000bf05070 */
[----:B------:R-:W2:Y:S01]  /*d0e0*/  S2R R13, SR_CTAID.Y ;  /* 0x00000000000d7919 */ /* 0x000ea20000002600 */
[----:B------:R-:W-:Y:S01]  /*d0f0*/  ULDC UR11, c[0x0][0x630] ;  /* 0x00018c00000b7ab9 */ /* 0x000fe20000000800 */
[----:B------:R-:W-:Y:S01]  /*d100*/  ULDC UR12, c[0x0][0x150] ;  /* 0x00005400000c7ab9 */ /* 0x000fe20000000800 */
[----:B------:R-:W-:Y:S01]  /*d110*/  ISETP.NE.AND.EX P0, PT, RZ, UR9, PT, P0 ;  /* 0x00000009ff007c0c */ /* 0x000fe2000bf05300 */
[----:B------:R-:W-:Y:S02]  /*d120*/  IMAD.MOV.U32 R4, RZ, RZ, R16 ;  /* 0x000000ffff047224 */ /* 0x000fe400078e0010 */
[----:B------:R-:W-:Y:S01]  /*d130*/  IMAD.MOV.U32 R5, RZ, RZ, R17 ;  /* 0x000000ffff057224 */ /* 0x000fe200078e0011 */
[----:B0-----:R-:W-:-:S09]  /*d140*/  I2FP.F32.U32 R22, R15 ;  /* 0x0000000f00167245 */ /* 0x001fd20000201000 */
[----:B------:R-:W-:Y:S05]  /*d150*/  @!P0 BRA `(.L_x_271) ;  /* 0x0000000000288947 */ /* 0x000fea0003800000 */
[----:B------:R-:W-:Y:S02]  /*d160*/  ULDC UR10, c[0x0][0x634] ;  /* 0x00018d00000a7ab9 */ /* 0x000fe40000000800 */
[----:B------:R-:W-:-:S05]  /*d170*/  IADD3 R5, P0, R16, UR10, RZ ;  /* 0x0000000a10057c10 */ /* 0x000fca000ff1e0ff */
[----:B------:R-:W-:-:S04]  /*d180*/  IMAD.X R21, RZ, RZ, R17, P0 ;  /* 0x000000ffff157224 */ /* 0x000fc800000e0611 */
[----:B------:R-:W-:-:S04]  /*d190*/  IMAD.WIDE.U32 R6, R21, UR8, RZ ;  /* 0x0000000815067c25 */ /* 0x000fc8000f8e00ff */
[----:B------:R-:W-:-:S04]  /*d1a0*/  IMAD.WIDE.U32 R6, P0, R5, UR9, R6 ;  /* 0x0000000905067c25 */ /* 0x000fc8000f800006 */
[----:B------:R-:W-:-:S04]  /*d1b0*/  IMAD.WIDE.U32 R4, R5, UR8, RZ ;  /* 0x0000000805047c25 */ /* 0x000fc8000f8e00ff */
[----:B------:R-:W-:Y:S01]  /*d1c0*/  IMAD.MOV.U32 R4, RZ, RZ, R7 ;  /* 0x000000ffff047224 */ /* 0x000fe200078e0007 */
[----:B------:R-:W-:Y:S01]  /*d1d0*/  IADD3 RZ, P1, R5, R6, RZ ;  /* 0x0000000605ff7210 */ /* 0x000fe20007f3e0ff */
[----:B------:R-:W-:-:S04]  /*d1e0*/  IMAD.X R5, RZ, RZ, RZ, P0 ;  /* 0x000000ffff057224 */ /* 0x000fc800000e06ff */
[----:B------:R-:W-:-:S08]  /*d1f0*/  IMAD.WIDE.U32.X R4, R21, UR9, R4, P1 ;  /* 0x0000000915047c25 */ /* 0x000fd000088e0404 */
.L_x_271:
[----:B------:R-:W-:Y:S01]  /*d200*/  FMUL R22, R22, UR12 ;  /* 0x0000000c16167c20 */ /* 0x000fe20008400000 */
[--C-:B------:R-:W-:Y:S01]  /*d210*/  SHF.R.U64 R14, R4, UR11, R5.reuse ;  /* 0x0000000b040e7c19 */ /* 0x100fe20008001205 */
[----:B------:R-:W-:Y:S01]  /*d220*/  ULDC.64 UR8, c[0x0][0x620] ;  /* 0x0001880000087ab9 */ /* 0x000fe20000000a00 */
[----:B------:R-:W-:Y:S01]  /*d230*/  SHF.R.U32.HI R4, RZ, UR11, R5 ;  /* 0x0000000bff047c19 */ /* 0x000fe20008011605 */
[----:B------:R-:W-:Y:S01]  /*d240*/  ULDC.64 UR10, c[0x0][0x640] ;  /* 0x00019000000a7ab9 */ /* 0x000fe20000000a00 */
[----:B------:R-:W-:Y:S01]  /*d250*/  IADD3 R5, P0, RZ, -R14, RZ ;  /* 0x8000000eff057210 */ /* 0x000fe20007f1e0ff */
[----:B------:R-:W0:Y:S04]  /*d260*/  F2I.U32.TRUNC.NTZ R22, R22 ;  /* 0x0000001600167305 */ /* 0x000e28000020f000 */
[----:B------:R-:W-:Y:S01]  /*d270*/  IMAD.X R4, RZ, RZ, ~R4, P0 ;  /* 0x000000ffff047224 */ /* 0x000fe200000e0e04 */
[----:B------:R-:W-:-:S03]  /*d280*/  ISETP.NE.U32.AND P0, PT, RZ, UR10, PT ;  /* 0x0000000aff007c0c */ /* 0x000fc6000bf05070 */
[----:B------:R-:W-:Y:S01]  /*d290*/  IMAD R4, R4, UR8, RZ ;  /* 0x0000000804047c24 */ /* 0x000fe2000f8e02ff */
[----:B------:R-:W-:-:S03]  /*d2a0*/  ISETP.NE.AND.EX P0, PT, RZ, UR11, PT, P0 ;  /* 0x0000000bff007c0c */ /* 0x000fc6000bf05300 */
[C---:B------:R-:W-:Y:S01]  /*d2b0*/  IMAD R7, R5.reuse, UR9, R4 ;  /* 0x0000000905077c24 */ /* 0x040fe2000f8e0204 */
[----:B------:R-:W-:Y:S01]  /*d2c0*/  ULDC UR9, c[0x0][0x154] ;  /* 0x0000550000097ab9 */ /* 0x000fe20000000800 */
[----:B------:R-:W-:Y:S01]  /*d2d0*/  IMAD.WIDE.U32 R4, R5, UR8, R16 ;  /* 0x0000000805047c25 */ /* 0x000fe2000f8e0010 */
[----:B------:R-:W-:-:S03]  /*d2e0*/  ULDC UR8, c[0x0][0x618] ;  /* 0x0001860000087ab9 */ /* 0x000fc60000000800 */
[----:B0-----:R-:W-:Y:S02]  /*d2f0*/  IMAD.MOV R6, RZ, RZ, -R22 ;  /* 0x000000ffff067224 */ /* 0x001fe400078e0a16 */
[----:B------:R-:W-:Y:S02]  /*d300*/  IMAD.IADD R5, R5, 0x1, R7 ;  /* 0x0000000105057824 */ /* 0x000fe400078e0207 */
[----:B-1----:R-:W-:Y:S01]  /*d310*/  IMAD R15, R20, R6, R15 ;  /* 0x00000006140f7224 */ /* 0x002fe200078e020f */
[----:B--2---:R-:W-:Y:S01]  /*d320*/  I2FP.F32.U32 R6, R13 ;  /* 0x0000000d00067245 */ /* 0x004fe20000201000 */
[----:B------:R-:W0:Y:S01]  /*d330*/  LDC R20, c[0x0][0x148] ;  /* 0x00005200ff147b82 */ /* 0x000e220000000800 */
[--C-:B------:R-:W-:Y:S02]  /*d340*/  SHF.R.U64 R21, R4, UR8, R5.reuse ;  /* 0x0000000804157c19 */ /* 0x100fe40008001205 */
[----:B------:R-:W-:Y:S01]  /*d350*/  SHF.R.U32.HI R4, RZ, UR8, R5 ;  /* 0x00000008ff047c19 */ /* 0x000fe20008011605 */
[----:B------:R-:W-:Y:S01]  /*d360*/  FMUL R6, R6, UR9 ;  /* 0x0000000906067c20 */ /* 0x000fe20008400000 */
[----:B------:R-:W-:-:S02]  /*d370*/  ULDC UR8, c[0x0][0x608] ;  /* 0x0001820000087ab9 */ /* 0x000fc40000000800 */
[--C-:B------:R-:W-:Y:S01]  /*d380*/  SHF.R.U64 R23, R21, UR8, R4.reuse ;  /* 0x0000000815177c19 */ /* 0x100fe20008001204 */
[----:B------:R1:W2:Y:S01]  /*d390*/  F2I.U32.TRUNC.NTZ R24, R6 ;  /* 0x0000000600187305 */ /* 0x0002a2000020f000 */
[----:B------:R-:W-:Y:S01]  /*d3a0*/  SHF.R.U32.HI R4, RZ, UR8, R4 ;  /* 0x00000008ff047c19 */ /* 0x000fe20008011604 */
[----:B------:R-:W-:-:S03]  /*d3b0*/  ULDC UR8, c[0x0][0x658] ;  /* 0x0001960000087ab9 */ /* 0x000fc60000000800 */
[--C-:B------:R-:W-:Y:S02]  /*d3c0*/  SHF.R.U64 R22, R23, UR8, R4.reuse ;  /* 0x0000000817167c19 */ /* 0x100fe40008001204 */
[----:B------:R-:W-:-:S03]  /*d3d0*/  SHF.R.U32.HI R25, RZ, UR8, R4 ;  /* 0x00000008ff197c19 */ /* 0x000fc60008011604 */
[----:B------:R-:W-:Y:S02]  /*d3e0*/  IMAD.MOV.U32 R4, RZ, RZ, R22 ;  /* 0x000000ffff047224 */ /* 0x000fe400078e0016 */
[----:B------:R-:W-:Y:S01]  /*d3f0*/  IMAD.MOV.U32 R5, RZ, RZ, R25 ;  /* 0x000000ffff057224 */ /* 0x000fe200078e0019 */
[----:B-1----:R-:W-:Y:S06]  /*d400*/  @!P0 BRA `(.L_x_272) ;  /* 0x0000000000288947 */ /* 0x002fec0003800000 */
        /* <DEDUP_REMOVED lines=10> */
.L_x_272:
[----:B------:R-:W-:Y:S01]  /*d4b0*/  ISETP.NE.AND P0, PT, R2, 0x1, PT ;  /* 0x000000010200780c */ /* 0x000fe20003f05270 */
[----:B------:R-:W-:Y:S01]  /*d4c0*/  ULDC UR8, c[0x0][0x648] ;  /* 0x0001920000087ab9 */ /* 0x000fe20000000800 */
[----:B------:R-:W-:Y:S01]  /*d4d0*/  LOP3.LUT R23, R23, UR6, RZ, 0xc0, !PT ;  /* 0x0000000617177c12 */ /* 0x000fe2000f8ec0ff */
[----:B--2---:R-:W-:Y:S01]  /*d4e0*/  IMAD.MOV R24, RZ, RZ, -R24 ;  /* 0x000000ffff187224 */ /* 0x004fe200078e0a18 */
[----:B------:R-:W-:Y:S01]  /*d4f0*/  SHF.R.U64 R4, R4, UR8, R5 ;  /* 0x0000000804047c19 */ /* 0x000fe20008001205 */
[----:B------:R-:W-:Y:S01]  /*d500*/  ULDC UR8, c[0x0][0x638] ;  /* 0x00018e0000087ab9 */ /* 0x000fe20000000800 */
[----:B------:R-:W-:Y:S01]  /*d510*/  LOP3.LUT R21, R21, UR4, RZ, 0xc0, !PT ;  /* 0x0000000415157c12 */ /* 0x000fe2000f8ec0ff */
[----:B------:R-:W-:Y:S01]  /*d520*/  ULDC UR9, c[0x0][0x610] ;  /* 0x0001840000097ab9 */ /* 0x000fe20000000800 */
[----:B------:R-:W-:Y:S02]  /*d530*/  IMAD.MOV.U32 R6, RZ, RZ, R14 ;  /* 0x000000ffff067224 */ /* 0x000fe400078e000e */
[----:B------:R-:W-:-:S02]  /*d540*/  IMAD.MOV R5, RZ, RZ, -R4 ;  /* 0x000000ffff057224 */ /* 0x000fc400078e0a04 */
[----:B------:R-:W-:Y:S02]  /*d550*/  IMAD R4, R4, UR5, R23 ;  /* 0x0000000504047c24 */ /* 0x000fe4000f8e0217 */
[----:B0-----:R-:W-:Y:S02]  /*d560*/  @P0 IMAD R15, R20, R24, R13 ;  /* 0x00000018140f0224 */ /* 0x001fe400078e020d */
[----:B------:R-:W-:Y:S01]  /*d570*/  IMAD R22, R5, UR8, R22 ;  /* 0x0000000805167c24 */ /* 0x000fe2000f8e0216 */
[----:B------:R-:W-:Y:S01]  /*d580*/  ULDC UR8, c[0x0][0x600] ;  /* 0x0001800000087ab9 */ /* 0x000fe20000000800 */
[----:B------:R-:W-:Y:S02]  /*d590*/  IMAD R15, R4, UR9, R15 ;  /* 0x00000009040f7c24 */ /* 0x000fe4000f8e020f */
[----:B------:R-:W-:Y:S02]  /*d5a0*/  IMAD R22, R22, UR8, R21 ;  /* 0x0000000816167c24 */ /* 0x000fe4000f8e0215 */
[----:B------:R-:W-:-:S03]  /*d5b0*/  IMAD.MOV.U32 R4, RZ, RZ, 0x1 ;  /* 0x00000001ff047424 */ /* 0x000fc600078e00ff */
[----:B------:R-:W-:Y:S02]  /*d5c0*/  SEL R20, R22, R15, !P0 ;  /* 0x0000000f16147207 */ /* 0x000fe40004000000 */
[----:B------:R-:W-:-:S07]  /*d5d0*/  SEL R13, R15, R22, !P0 ;  /* 0x000000160f0d7207 */ /* 0x000fce0004000000 */
.L_x_270:
[----:B------:R-:W-:Y:S05]  /*d5e0*/  BSYNC B1 ;  /* 0x0000000000017941 */ /* 0x000fea0003800000 */
.L_x_269:
[----:B------:R-:W-:-:S13]  /*d5f0*/  LOP3.LUT P0, RZ, R4, 0xff, RZ, 0xc0, !PT ;  /* 0x000000ff04ff7812 */ /* 0x000fda000780c0ff */
[----:B------:R-:W-:Y:S05]  /*d600*/  @P0 BRA `(.L_x_273) ;  /* 0xfffffff400080947 */ /* 0x000fea000383ffff */
[----:B------:R-:W-:Y:S05]  /*d610*/  BSYNC B0 ;  /* 0x0000000000007941 */ /* 0x000fea0003800000 */
.L_x_262:
[----:B------:R-:W-:-:S03]  /*d620*/  UMOV UR8, 0xffffffff ;  /* 0xffffffff00087882 */ /* 0x000fc60000000000 */
[----:B------:R-:W-:Y:S05]  /*d630*/  BRA.DIV UR8, `(.L_x_274) ;  /* 0x0000000208cc7947 */ /* 0x000fea000b800000 */
[----:B------:R-:W-:-:S13]  /*d640*/  ELECT P6, URZ, PT ;  /* 0x00000000003f782f */ /* 0x000fda00038c0000 */
.L_x_286:
[----:B------:R-:W-:Y:S04]  /*d650*/  BSSY B0, `(.L_x_275) ;  /* 0x0000019000007945 */ /* 0x000fe80003800000 */
[----:B------:R-:W-:Y:S05]  /*d660*/  @!P6 BRA `(.L_x_276) ;  /* 0x00000000005ce947 */ /* 0x000fea0003800000 */
[----:B------:R-:W-:-:S04]  /*d670*/  LOP3.LUT R19, R19, 0x2, RZ, 0xfc, !PT ;  /* 0x0000000213137812 */ /* 0x000fc800078efcff */
[----:B------:R-:W-:-:S13]  /*d680*/  ISETP.NE.AND P0, PT, R19, 0x3, PT ;  /* 0x000000031300780c */ /* 0x000fda0003f05270 */
[----:B------:R-:W-:Y:S05]  /*d690*/  @!P0 BRA `(.L_x_277) ;  /* 0x0000000000048947 */ /* 0x000fea0003800000 */
[----:B------:R-:W-:Y:S01]  /*d6a0*/  BPT.TRAP 0x1 ;  /* 0x000000040000795c */ /* 0x000fe20000300000 */
.L_x_277:
[----:B------:R-:W0:Y:S01]  /*d6b0*/  S2R R5, SR_CgaCtaId ;  /* 0x0000000000057919 */ /* 0x000e220000008800 */
[----:B------:R-:W-:Y:S02]  /*d6c0*/  MOV R2, 0x400 ;  /* 0x0000040000027802 */ /* 0x000fe40000000f00 */
[----:B------:R-:W-:Y:S02]  /*d6d0*/  SHF.L.U32 R4, R0, 0x1f, RZ ;  /* 0x0000001f00047819 */ /* 0x000fe400000006ff */
[----:B0-----:R-:W-:-:S05]  /*d6e0*/  LEA R2, R5, R2, 0x18 ;  /* 0x0000000205027211 */ /* 0x001fca00078ec0ff */
[----:B------:R-:W-:-:S04]  /*d6f0*/  VIADD R2, R2, 0x10 ;  /* 0x0000001002027836 */ /* 0x000fc80000000000 */
[C---:B------:R-:W-:Y:S02]  /*d700*/  IMAD R7, R3.reuse, 0x8, R2 ;  /* 0x0000000803077824 */ /* 0x040fe400078e0202 */
[----:B------:R-:W-:Y:S02]  /*d710*/  VIADD R3, R3, 0x1 ;  /* 0x0000000103037836 */ /* 0x000fe40000000000 */
[----:B------:R-:W0:Y:S03]  /*d720*/  SYNCS.PHASECHK.TRANS64.TRYWAIT P0, [R7+URZ], R4 ;  /* 0x00000004070075a7 */ /* 0x000e26000800017f */
[----:B------:R-:W-:-:S04]  /*d730*/  ISETP.NE.AND P1, PT, R3, 0x2, PT ;  /* 0x000000020300780c */ /* 0x000fc80003f25270 */
[----:B------:R-:W-:Y:S02]  /*d740*/  SEL R5, RZ, 0x1, P1 ;  /* 0x00000001ff057807 */ /* 0x000fe40000800000 */
[----:B------:R-:W-:Y:S02]  /*d750*/  SEL R3, R3, RZ, P1 ;  /* 0x000000ff03037207 */ /* 0x000fe40000800000 */
[----:B------:R-:W-:Y:S01]  /*d760*/  LOP3.LUT R0, R0, R5, RZ, 0x3c, !PT ;  /* 0x0000000500007212 */ /* 0x000fe200078e3cff */
[----:B0-----:R-:W-:Y:S06]  /*d770*/  @!P0 BRA `(.L_x_278) ;  /* 0x00000000009c8947 */ /* 0x001fec0003800000 */
.L_x_287:
[----:B------:R-:W-:Y:S01]  /*d780*/  IMAD R3, R3, 0x8, R2 ;  /* 0x0000000803037824 */ /* 0x000fe200078e0202 */
[----:B------:R-:W-:-:S07]  /*d790*/  SHF.L.U32 R0, R0, 0x1f, RZ ;  /* 0x0000001f00007819 */ /* 0x000fce00000006ff */
.L_x_279:
[----:B-1----:R1:W2:Y:S02]  /*d7a0*/  SYNCS.PHASECHK.TRANS64.TRYWAIT P0, [R3+URZ], R0 ;  /* 0x00000000030075a7 */ /* 0x0022a4000800017f */
[----:B--2---:R-:W-:Y:S05]  /*d7b0*/  @!P0 NANOSLEEP.SYNCS 0x989680 ;  /* 0x009896800000895d */ /* 0x004fea0003900000 */
[----:B------:R-:W2:Y:S02]  /*d7c0*/  @!P0 SYNCS.PHASECHK.TRANS64 P0, [R3+URZ], R0 ;  /* 0x00000000030085a7 */ /* 0x000ea4000800007f */
[----:B--2---:R-:W-:Y:S05]  /*d7d0*/  @!P0 BRA `(.L_x_279) ;  /* 0xfffffffc00f08947 */ /* 0x004fea000383ffff */
.L_x_276:
[----:B------:R-:W-:Y:S05]  /*d7e0*/  BSYNC B0 ;  /* 0x0000000000007941 */ /* 0x000fea0003800000 */
.L_x_275:
[----:B------:R-:W-:Y:S05]  /*d7f0*/  EXIT ;  /* 0x000000000000794d */ /* 0x000fea0003800000 */
.L_x_21:
[----:B---3--:R3:W4:Y:S02]  /*d800*/  SYNCS.PHASECHK.TRANS64.TRYWAIT P1, [R3+URZ], R0 ;  /* 0x00000000030075a7 */ /* 0x008724000802017f */
[----:B----4-:R-:W-:Y:S05]  /*d810*/  @!P1 NANOSLEEP.SYNCS 0x989680 ;  /* 0x009896800000995d */ /* 0x010fea0003900000 */
[----:B------:R-:W4:Y:S02]  /*d820*/  @!P1 SYNCS.PHASECHK.TRANS64 P1, [R3+URZ], R0 ;  /* 0x00000000030095a7 */ /* 0x000f24000802007f */
[----:B----4-:R-:W-:Y:S05]  /*d830*/  @!P1 BRA `(.L_x_21) ;  /* 0xfffffffc00f09947 */ /* 0x010fea000383ffff */
[----:B------:R-:W-:Y:S05]  /*d840*/  BRA `(.L_x_20) ;  /* 0xffffff3c00207947 */ /* 0x000fea000383ffff */
.L_x_26:
[----:B-1----:R1:W2:Y:S02]  /*d850*/  SYNCS.PHASECHK.TRANS64.TRYWAIT P1, [R5+URZ], R4 ;  /* 0x00000004050075a7 */ /* 0x0022a4000802017f */
[----:B--2---:R-:W-:Y:S05]  /*d860*/  @!P1 NANOSLEEP.SYNCS 0x989680 ;  /* 0x009896800000995d */ /* 0x004fea0003900000 */
[----:B------:R-:W2:Y:S02]  /*d870*/  @!P1 SYNCS.PHASECHK.TRANS64 P1, [R5+URZ], R4 ;  /* 0x00000004050095a7 */ /* 0x000ea4000802007f */
[----:B--2---:R-:W-:Y:S05]  /*d880*/  @!P1 BRA `(.L_x_26) ;  /* 0xfffffffc00f09947 */ /* 0x004fea000383ffff */
[----:B------:R-:W-:Y:S05]  /*d890*/  BRA `(.L_x_25) ;  /* 0xffffff5400547947 */ /* 0x000fea000383ffff */
.L_x_263:
[----:B------:R-:W-:Y:S01]  /*d8a0*/  BSSY B1, `(.L_x_280) ;  /* 0x0000006000017945 */ /* 0x000fe20003800000 */
[----:B------:R-:W-:-:S07]  /*d8b0*/  IMAD.MOV.U32 R15, RZ, RZ, -0x1 ;  /* 0xffffffffff0f7424 */ /* 0x000fce00078e00ff */
[----:B------:R-:W-:Y:S05]  /*d8c0*/  WARPSYNC.COLLECTIVE R15, `(.L_x_281) ;  /* 0x000000000f0c7348 */ /* 0x000fea0003c00000 */
[----:B------:R-:W-:Y:S02]  /*d8d0*/  ELECT P6, UR62, PT ;  /* 0x00000000003e782f */ /* 0x000fe400038c0000 */
[----:B------:R-:W-:Y:S01]  /*d8e0*/  MOV R14, UR62 ;  /* 0x0000003e000e7c02 */ /* 0x000fe20008000f00 */
[----:B------:R-:W-:Y:S10]  /*d8f0*/  ENDCOLLECTIVE ;  /* 0x000000000000791b */ /* 0x000ff40003800000 */
.L_x_281:
[----:B------:R-:W-:Y:S05]  /*d900*/  BSYNC B1 ;  /* 0x0000000000017941 */ /* 0x000fea0003800000 */
.L_x_280:
[----:B------:R-:W-:Y:S05]  /*d910*/  BRA `(.L_x_282) ;  /* 0xfffffff000507947 */ /* 0x000fea000383ffff */
.L_x_266:
[----:B0-----:R0:W1:Y:S02]  /*d920*/  SYNCS.PHASECHK.TRANS64.TRYWAIT P0, [R20+URZ+0x10], R7 ;  /* 0x00001007140075a7 */ /* 0x001064000800017f */
[----:B-1----:R-:W-:Y:S05]  /*d930*/  @!P0 NANOSLEEP.SYNCS 0x989680 ;  /* 0x009896800000895d */ /* 0x002fea0003900000 */
[----:B------:R-:W1:Y:S02]  /*d940*/  @!P0 SYNCS.PHASECHK.TRANS64 P0, [R20+URZ+0x10], R7 ;  /* 0x00001007140085a7 */ /* 0x000e64000800007f */
[----:B-1----:R-:W-:Y:S05]  /*d950*/  @!P0 BRA `(.L_x_266) ;  /* 0xfffffffc00f08947 */ /* 0x002fea000383ffff */
[----:B------:R-:W-:Y:S05]  /*d960*/  BRA `(.L_x_283) ;  /* 0xfffffff0008c7947 */ /* 0x000fea000383ffff */
.L_x_274:
[----:B------:R-:W-:Y:S01]  /*d970*/  BSSY B0, `(.L_x_284) ;  /* 0x0000006000007945 */ /* 0x000fe20003800000 */
[----:B------:R-:W-:-:S07]  /*d980*/  IMAD.MOV.U32 R15, RZ, RZ, -0x1 ;  /* 0xffffffffff0f7424 */ /* 0x000fce00078e00ff */
[----:B------:R-:W-:Y:S05]  /*d990*/  WARPSYNC.COLLECTIVE R15, `(.L_x_285) ;  /* 0x000000000f0c7348 */ /* 0x000fea0003c00000 */
[----:B------:R-:W-:Y:S02]  /*d9a0*/  ELECT P6, UR62, PT ;  /* 0x00000000003e782f */ /* 0x000fe400038c0000 */
[----:B------:R-:W-:Y:S01]  /*d9b0*/  MOV R14, UR62 ;  /* 0x0000003e000e7c02 */ /* 0x000fe20008000f00 */
[----:B------:R-:W-:Y:S10]  /*d9c0*/  ENDCOLLECTIVE ;  /* 0x000000000000791b */ /* 0x000ff40003800000 */
.L_x_285:
[----:B------:R-:W-:Y:S05]  /*d9d0*/  BSYNC B0 ;  /* 0x0000000000007941 */ /* 0x000fea0003800000 */
.L_x_284:
[----:B------:R-:W-:Y:S05]  /*d9e0*/  BRA `(.L_x_286) ;  /* 0xfffffffc00187947 */ /* 0x000fea000383ffff */
.L_x_278:
[----:B0-----:R0:W1:Y:S02]  /*d9f0*/  SYNCS.PHASECHK.TRANS64.TRYWAIT P0, [R7+URZ], R4 ;  /* 0x00000004070075a7 */ /* 0x001064000800017f */
[----:B-1----:R-:W-:Y:S05]  /*da00*/  @!P0 NANOSLEEP.SYNCS 0x989680 ;  /* 0x009896800000895d */ /* 0x002fea0003900000 */
[----:B------:R-:W1:Y:S02]  /*da10*/  @!P0 SYNCS.PHASECHK.TRANS64 P0, [R7+URZ], R4 ;  /* 0x00000004070085a7 */ /* 0x000e64000800007f */
[----:B-1----:R-:W-:Y:S05]  /*da20*/  @!P0 BRA `(.L_x_278) ;  /* 0xfffffffc00f08947 */ /* 0x002fea000383ffff */
[----:B------:R-:W-:Y:S05]  /*da30*/  BRA `(.L_x_287) ;  /* 0xfffffffc00507947 */ /* 0x000fea000383ffff */
.L_x_288:
[----:B------:R-:W-:-:S00]  /*da40*/  BRA `(.L_x_288) ;  /* 0xfffffffc00fc7947 */ /* 0x000fc0000383ffff */
[----:B------:R-:W-:-:S00]  /*da50*/  NOP ;  /* 0x0000000000007918 */ /* 0x000fc00000000000 */
        /* <DEDUP_REMOVED lines=10> */
.L_x_289:


//--------------------- .nv.global.init           --------------------------
	.section	.nv.global.init,"aw",@progbits
.nv.global.init:
	.type		$str$22,@object
	.size		$str$22,($str$23 - $str$22)
$str$22:
        /*0000*/ 	.byte	0x6b, 0x5f, 0x74, 0x69, 0x6c, 0x65, 0x5f, 0x63, 0x6f, 0x75, 0x6e, 0x74, 0x20, 0x3e, 0x3d, 0x20
        /*0010*/ 	.byte	0x31, 0x00
	.type		$str$23,@object
	.size		$str$23,(__unnamed_1 - $str$23)
$str$23:
        /*0012*/ 	.byte	0x2f, 0x74, 0x6d, 0x70, 0x2f, 0x63, 0x75, 0x74, 0x6c, 0x61, 0x73, 0x73, 0x5f, 0x73, 0x77, 0x65
        /*0022*/ 	.byte	0x65, 0x70, 0x5f, 0x73, 0x72, 0x63, 0x2f, 0x69, 0x6e, 0x63, 0x6c, 0x75, 0x64, 0x65, 0x2f, 0x63
        /*0032*/ 	.byte	0x75, 0x74, 0x6c, 0x61, 0x73, 0x73, 0x2f, 0x67, 0x65, 0x6d, 0x6d, 0x2f, 0x63, 0x6f, 0x6c, 0x6c
        /*0042*/ 	.byte	0x65, 0x63, 0x74, 0x69, 0x76, 0x65, 0x2f, 0x73, 0x6d, 0x39, 0x30, 0x5f, 0x6d, 0x6d, 0x61, 0x5f
        /*0052*/ 	.byte	0x74, 0x6d, 0x61, 0x5f, 0x67, 0x6d, 0x6d, 0x61, 0x5f, 0x73, 0x73, 0x5f, 0x77, 0x61, 0x72, 0x70
        /*0062*/ 	.byte	0x73, 0x70, 0x65, 0x63, 0x69, 0x61, 0x6c, 0x69, 0x7a, 0x65, 0x64, 0x2e, 0x68, 0x70, 0x70, 0x00
	.type		__unnamed_1,@object
	.size		__unnamed_1,(.L_0 - __unnamed_1)
__unnamed_1:
        /*0072*/ 	.byte	0x76, 0x6f, 0x69, 0x64, 0x20, 0x63, 0x75, 0x74, 0x6c, 0x61, 0x73, 0x73, 0x3a, 0x3a, 0x67, 0x65
        /* <DEDUP_REMOVED lines=180> */
        /*0bc2*/ 	.byte	0x74, 0x69, 0x74, 0x79, 0x5d, 0x00
.L_0:


//--------------------- .nv.shared._ZN7cutlass13device_kernelINS_4gemm6kernel13GemmUniversalIN4cute5tupleIJiiiiEEENS1_10collective13CollectiveMmaINS1_34MainloopSm90TmaGmmaWarpSpecializedILi2ENS5_IJNS4_1CILi2EEENSA_ILi1EEESC_EEENS1_35KernelTmaWarpSpecializedCooperativeEEENS5_IJNSA_ILi128EEENSA_ILi224EEESG_EEENS_6half_tENS5_IJlSC_lEEESJ_SK_NS4_8TiledMMAINS4_8MMA_AtomIJNS4_4SM904GMMA25MMA_64x32x16_F32F16F16_SSILNSO_5MajorE0ELSQ_0ELNSO_7ScaleInE1ELSR_1EEEEEENS4_6LayoutISD_NS5_IJSC_NSA_ILi0EEESV_EEEEENS5_IJNS4_10UnderscoreESY_SY_EEEEENS4_13SM90_TMA_LOADENS4_14ComposedLayoutINS4_7SwizzleILi3ELi4ELi3EEENS4_18smem_ptr_flag_bitsILi16EEENSU_INS5_IJNSA_ILi8EEENSA_ILi64EEEEEENS5_IJS18_SC_EEEEEEEvNS4_8identityENS4_23SM90_TMA_LOAD_MULTICASTES1C_vS1D_EENS_8epilogue10collective6detail29Sm90TmaWarpSpecializedAdapterINS1H_15DefaultEpilogueISJ_SK_SK_NS1G_6thread17LinearCombinationISJ_Li1EffLNS1L_9ScaleType4KindE0ELNS_15FloatRoundStyleE2ESJ_EENS1_15EpilogueDefaultEEEEEvvEEEEvNT_6ParamsE --------------------------
	.section	.nv.shared._ZN7cutlass13device_kernelINS_4gemm6kernel13GemmUniversalIN4cute5tupleIJiiiiEEENS1_10collective13CollectiveMmaINS1_34MainloopSm90TmaGmmaWarpSpecializedILi2ENS5_IJNS4_1CILi2EEENSA_ILi1EEESC_EEENS1_35KernelTmaWarpSpecializedCooperativeEEENS5_IJNSA_ILi128EEENSA_ILi224EEESG_EEENS_6half_tENS5_IJlSC_lEEESJ_SK_NS4_8TiledMMAINS4_8MMA_AtomIJNS4_4SM904GMMA25MMA_64x32x16_F32F16F16_SSILNSO_5MajorE0ELSQ_0ELNSO_7ScaleInE1ELSR_1EEEEEENS4_6LayoutISD_NS5_IJSC_NSA_ILi0EEESV_EEEEENS5_IJNS4_10UnderscoreESY_SY_EEEEENS4_13SM90_TMA_LOADENS4_14ComposedLayoutINS4_7SwizzleILi3ELi4ELi3EEENS4_18smem_ptr_flag_bitsILi16EEENSU_INS5_IJNSA_ILi8EEENSA_ILi64EEEEEENS5_IJS18_SC_EEEEEEEvNS4_8identityENS4_23SM90_TMA_LOAD_MULTICASTES1C_vS1D_EENS_8epilogue10collective6detail29Sm90TmaWarpSpecializedAdapterINS1H_15DefaultEpilogueISJ_SK_SK_NS1G_6thread17LinearCombinationISJ_Li1EffLNS1L_9ScaleType4KindE0ELNS_15FloatRoundStyleE2ESJ_EENS1_15EpilogueDefaultEEEEEvvEEEEvNT_6ParamsE,"aw",@nobits
	.sectionflags	@""
	.align	16
	.zero		1024


//--------------------- .nv.shared.reserved.0     --------------------------
	.section	.nv.shared.reserved.0,"aw",@nobits
	.weak		__nv_reservedSMEM_offset_0_alias
	.size		__nv_reservedSMEM_offset_0_alias, 0, 0
	.other		__nv_reservedSMEM_offset_0_alias,@"STO_CUDA_RESERVED_SHARED STV_DEFAULT"
__nv_reservedSMEM_offset_0_alias:
	.zero		0


//--------------------- .nv.global                --------------------------
	.section	.nv.global,"aw",@nobits
.nv.global:
	.type		_ZN39_INTERNAL_a0d9f121_4_k_cu_0419d4a3_94244cute1_E,@object
	.size		_ZN39_INTERNAL_a0d9f121_4_k_cu_0419d4a3_94244cute1_E,(_ZN39_INTERNAL_a0d9f121_4_k_cu_0419d4a3_94244cuda3std3__45__cpo6cbeginE - _ZN39_INTERNAL_a0d9f121_4_k_cu_0419d4a3_94244cute1_E)
_ZN39_INTERNAL_a0d9f121_4_k_cu_0419d4a3_94244cute1_E:
	.zero		1
	.type		_ZN39_INTERNAL_a0d9f121_4_k_cu_0419d4a3_94244cuda3std3__45__cpo6cbeginE,@object
	.size		_ZN39_INTERNAL_a0d9f121_4_k_cu_0419d4a3_94244cuda3std3__45__cpo6cbeginE,(_ZN39_INTERNAL_a0d9f121_4_k_cu_0419d4a3_94244cuda3std3__48in_placeE - _ZN39_INTERNAL_a0d9f121_4_k_cu_0419d4a3_94244cuda3std3__45__cpo6cbeginE)
_ZN39_INTERNAL_a0d9f121_4_k_cu_0419d4a3_94244cuda3std3__45__cpo6cbeginE:
	.zero		1
	.type		_ZN39_INTERNAL_a0d9f121_4_k_cu_0419d4a3_94244cuda3std3__48in_placeE,@object
	.size		_ZN39_INTERNAL_a0d9f121_4_k_cu_0419d4a3_94244cuda3std3__48in_placeE,(_ZN39_INTERNAL_a0d9f121_4_k_cu_0419d4a3_94244cuda3std6ranges3__45__cpo9iter_moveE - _ZN39_INTERNAL_a0d9f121_4_k_cu_0419d4a3_94244cuda3std3__48in_placeE)
_ZN39_INTERNAL_a0d9f121_4_k_cu_0419d4a3_94244cuda3std3__48in_placeE:
	.zero		1
	.type		_ZN39_INTERNAL_a0d9f121_4_k_cu_0419d4a3_94244cuda3std6ranges3__45__cpo9iter_moveE,@object
	.size		_ZN39_INTERNAL_a0d9f121_4_k_cu_0419d4a3_94244cuda3std6ranges3__45__cpo9iter_moveE,(_ZN39_INTERNAL_a0d9f121_4_k_cu_0419d4a3_94244cuda3std3__45__cpo5beginE - _ZN39_INTERNAL_a0d9f121_4_k_cu_0419d4a3_94244cuda3std6ranges3__45__cpo9iter_moveE)
_ZN39_INTERNAL_a0d9f121_4_k_cu_0419d4a3_94244cuda3std6ranges3__45__cpo9iter_moveE:
	.zero		1
	.type		_ZN39_INTERNAL_a0d9f121_4_k_cu_0419d4a3_94244cuda3std3__45__cpo5beginE,@object
	.size		_ZN39_INTERNAL_a0d9f121_4_k_cu_0419d4a3_94244cuda3std3__45__cpo5beginE,(_ZN39_INTERNAL_a0d9f121_4_k_cu_0419d4a3_94244cuda3std3__441_GLOBAL__N__a0d9f121_4_k_cu_0419d4a3_94246ignoreE - _ZN39_INTERNAL_a0d9f121_4_k_cu_0419d4a3_94244cuda3std3__45__cpo5beginE)
_ZN39_INTERNAL_a0d9f121_4_k_cu_0419d4a3_94244cuda3std3__45__cpo5beginE:
	.zero		1
	.type		_ZN39_INTERNAL_a0d9f121_4_k_cu_0419d4a3_94244cuda3std3__441_GLOBAL__N__a0d9f121_4_k_cu_0419d4a3_94246ignoreE,@object
	.size		_ZN39_INTERNAL_a0d9f121_4_k_cu_0419d4a3_94244cuda3std3__441_GLOBAL__N__a0d9f121_4_k_cu_0419d4a3_94246ignoreE,(_ZN39_INTERNAL_a0d9f121_4_k_cu_0419d4a3_94244cute7productE - _ZN39_INTERNAL_a0d9f121_4_k_cu_0419d4a3_94244cuda3std3__441_GLOBAL__N__a0d9f121_4_k_cu_0419d4a3_94246ignoreE)
_ZN39_INTERNAL_a0d9f121_4_k_cu_0419d4a3_94244cuda3std3__441_GLOBAL__N__a0d9f121_4_k_cu_0419d4a3_94246ignoreE:
	.zero		1
	.type		_ZN39_INTERNAL_a0d9f121_4_k_cu_0419d4a3_94244cute7productE,@object
	.size		_ZN39_INTERNAL_a0d9f121_4_k_cu_0419d4a3_94244cute7productE,(_ZN39_INTERNAL_a0d9f121_4_k_cu_0419d4a3_94244cuda3std3__45__cpo3endE - _ZN39_INTERNAL_a0d9f121_4_k_cu_0419d4a3_94244cute7productE)
_ZN39_INTERNAL_a0d9f121_4_k_cu_0419d4a3_94244cute7productE:
	.zero		1
	.type		_ZN39_INTERNAL_a0d9f121_4_k_cu_0419d4a3_94244cuda3std3__45__cpo3endE,@object
	.size		_ZN39_INTERNAL_a0d9f121_4_k_cu_0419d4a3_94244cuda3std3__45__cpo3endE,(_ZN39_INTERNAL_a0d9f121_4_k_cu_0419d4a3_94244cuda3std3__419piecewise_constructE - _ZN39_INTERNAL_a0d9f121_4_k_cu_0419d4a3_94244cuda3std3__45__cpo3endE)
_ZN39_INTERNAL_a0d9f121_4_k_cu_0419d4a3_94244cuda3std3__45__cpo3endE:
	.zero		1
	.type		_ZN39_INTERNAL_a0d9f121_4_k_cu_0419d4a3_94244cuda3std3__419piecewise_constructE,@object
	.size		_ZN39_INTERNAL_a0d9f121_4_k_cu_0419d4a3_94244cuda3std3__419piecewise_constructE,(_ZN39_INTERNAL_a0d9f121_4_k_cu_0419d4a3_94244cuda3std3__45__cpo4cendE - _ZN39_INTERNAL_a0d9f121_4_k_cu_0419d4a3_94244cuda3std3__419piecewise_constructE)
_ZN39_INTERNAL_a0d9f121_4_k_cu_0419d4a3_94244cuda3std3__419piecewise_constructE:
	.zero		1
	.type		_ZN39_INTERNAL_a0d9f121_4_k_cu_0419d4a3_94244cuda3std3__45__cpo4cendE,@object
	.size		_ZN39_INTERNAL_a0d9f121_4_k_cu_0419d4a3_94244cuda3std3__45__cpo4cendE,(_ZN39_INTERNAL_a0d9f121_4_k_cu_0419d4a3_94244cuda3std6ranges3__45__cpo4swapE - _ZN39_INTERNAL_a0d9f121_4_k_cu_0419d4a3_94244cuda3std3__45__cpo4cendE)
_ZN39_INTERNAL_a0d9f121_4_k_cu_0419d4a3_94244cuda3std3__45__cpo4cendE:
	.zero		1
	.type		_ZN39_INTERNAL_a0d9f121_4_k_cu_0419d4a3_94244cuda3std6ranges3__45__cpo4swapE,@object
	.size		_ZN39_INTERNAL_a0d9f121_4_k_cu_0419d4a3_94244cuda3std6ranges3__45__cpo4swapE,(.L_8 - _ZN39_INTERNAL_a0d9f121_4_k_cu_0419d4a3_94244cuda3std6ranges3__45__cpo4swapE)
_ZN39_INTERNAL_a0d9f121_4_k_cu_0419d4a3_94244cuda3std6ranges3__45__cpo4swapE:
	.zero		1
.L_8:


//--------------------- .nv.constant0._ZN7cutlass13device_kernelINS_4gemm6kernel13GemmUniversalIN4cute5tupleIJiiiiEEENS1_10collective13CollectiveMmaINS1_34MainloopSm90TmaGmmaWarpSpecializedILi2ENS5_IJNS4_1CILi2EEENSA_ILi1EEESC_EEENS1_35KernelTmaWarpSpecializedCooperativeEEENS5_IJNSA_ILi128EEENSA_ILi224EEESG_EEENS_6half_tENS5_IJlSC_lEEESJ_SK_NS4_8TiledMMAINS4_8MMA_AtomIJNS4_4SM904GMMA25MMA_64x32x16_F32F16F16_SSILNSO_5MajorE0ELSQ_0ELNSO_7ScaleInE1ELSR_1EEEEEENS4_6LayoutISD_NS5_IJSC_NSA_ILi0EEESV_EEEEENS5_IJNS4_10UnderscoreESY_SY_EEEEENS4_13SM90_TMA_LOADENS4_14ComposedLayoutINS4_7SwizzleILi3ELi4ELi3EEENS4_18smem_ptr_flag_bitsILi16EEENSU_INS5_IJNSA_ILi8EEENSA_ILi64EEEEEENS5_IJS18_SC_EEEEEEEvNS4_8identityENS4_23SM90_TMA_LOAD_MULTICASTES1C_vS1D_EENS_8epilogue10collective6detail29Sm90TmaWarpSpecializedAdapterINS1H_15DefaultEpilogueISJ_SK_SK_NS1G_6thread17LinearCombinationISJ_Li1EffLNS1L_9ScaleType4KindE0ELNS_15FloatRoundStyleE2ESJ_EENS1_15EpilogueDefaultEEEEEvvEEEEvNT_6ParamsE --------------------------
	.section	.nv.constant0._ZN7cutlass13device_kernelINS_4gemm6kernel13GemmUniversalIN4cute5tupleIJiiiiEEENS1_10collective13CollectiveMmaINS1_34MainloopSm90TmaGmmaWarpSpecializedILi2ENS5_IJNS4_1CILi2EEENSA_ILi1EEESC_EEENS1_35KernelTmaWarpSpecializedCooperativeEEENS5_IJNSA_ILi128EEENSA_ILi224EEESG_EEENS_6half_tENS5_IJlSC_lEEESJ_SK_NS4_8TiledMMAINS4_8MMA_AtomIJNS4_4SM904GMMA25MMA_64x32x16_F32F16F16_SSILNSO_5MajorE0ELSQ_0ELNSO_7ScaleInE1ELSR_1EEEEEENS4_6LayoutISD_NS5_IJSC_NSA_ILi0EEESV_EEEEENS5_IJNS4_10UnderscoreESY_SY_EEEEENS4_13SM90_TMA_LOADENS4_14ComposedLayoutINS4_7SwizzleILi3ELi4ELi3EEENS4_18smem_ptr_flag_bitsILi16EEENSU_INS5_IJNSA_ILi8EEENSA_ILi64EEEEEENS5_IJS18_SC_EEEEEEEvNS4_8identityENS4_23SM90_TMA_LOAD_MULTICASTES1C_vS1D_EENS_8epilogue10collective6detail29Sm90TmaWarpSpecializedAdapterINS1H_15DefaultEpilogueISJ_SK_SK_NS1G_6thread17LinearCombinationISJ_Li1EffLNS1L_9ScaleType4KindE0ELNS_15FloatRoundStyleE2ESJ_EENS1_15EpilogueDefaultEEEEEvvEEEEvNT_6ParamsE,"a",@progbits
	.sectionflags	@""
	.align	4
.nv.constant0._ZN7cutlass13device_kernelINS_4gemm6kernel13GemmUniversalIN4cute5tupleIJiiiiEEENS1_10collective13CollectiveMmaINS1_34MainloopSm90TmaGmmaWarpSpecializedILi2ENS5_IJNS4_1CILi2EEENSA_ILi1EEESC_EEENS1_35KernelTmaWarpSpecializedCooperativeEEENS5_IJNSA_ILi128EEENSA_ILi224EEESG_EEENS_6half_tENS5_IJlSC_lEEESJ_SK_NS4_8TiledMMAINS4_8MMA_AtomIJNS4_4SM904GMMA25MMA_64x32x16_F32F16F16_SSILNSO_5MajorE0ELSQ_0ELNSO_7ScaleInE1ELSR_1EEEEEENS4_6LayoutISD_NS5_IJSC_NSA_ILi0EEESV_EEEEENS5_IJNS4_10UnderscoreESY_SY_EEEEENS4_13SM90_TMA_LOADENS4_14ComposedLayoutINS4_7SwizzleILi3ELi4ELi3EEENS4_18smem_ptr_flag_bitsILi16EEENSU_INS5_IJNSA_ILi8EEENSA_ILi64EEEEEENS5_IJS18_SC_EEEEEEEvNS4_8identityENS4_23SM90_TMA_LOAD_MULTICASTES1C_vS1D_EENS_8epilogue10collective6detail29Sm90TmaWarpSpecializedAdapterINS1H_15DefaultEpilogueISJ_SK_SK_NS1G_6thread17LinearCombinationISJ_Li1EffLNS1L_9ScaleType4KindE0ELNS_15FloatRoundStyleE2ESJ_EENS1_15EpilogueDefaultEEEEEvvEEEEvNT_6ParamsE:
	.zero		1664


//--------------------- SYMBOLS --------------------------

	.type		.nv.reservedSmem.offset0,@object
	.size		.nv.reservedSmem.offset0,0x4
	.type		__assertfail,@function
